//
// Generated by NVIDIA NVVM Compiler
//
// Compiler Build ID: CL-36424714
// Cuda compilation tools, release 13.0, V13.0.88
// Based on NVVM 20.0.0
//

.version 9.0
.target sm_100
.address_size 64

	// .globl	_Z7prescanPiS_S_j
.extern .shared .align 16 .b8 tmp[];

.visible .entry _Z7prescanPiS_S_j(
	.param .u64 .ptr .align 1 _Z7prescanPiS_S_j_param_0,
	.param .u64 .ptr .align 1 _Z7prescanPiS_S_j_param_1,
	.param .u64 .ptr .align 1 _Z7prescanPiS_S_j_param_2,
	.param .u32 _Z7prescanPiS_S_j_param_3
)
{
	.reg .pred 	%p<18>;
	.reg .b32 	%r<224>;
	.reg .b64 	%rd<17>;

	ld.param.u64 	%rd1, [_Z7prescanPiS_S_j_param_0];
	ld.param.u64 	%rd3, [_Z7prescanPiS_S_j_param_1];
	ld.param.u64 	%rd2, [_Z7prescanPiS_S_j_param_2];
	cvta.to.global.u64 	%rd4, %rd3;
	mov.u32 	%r1, %tid.x;
	shl.b32 	%r11, %r1, 1;
	mov.u32 	%r2, %ctaid.x;
	shl.b32 	%r12, %r2, 8;
	add.s32 	%r13, %r1, 128;
	shr.u32 	%r14, %r1, 5;
	shr.u32 	%r15, %r13, 5;
	shr.u32 	%r16, %r13, 10;
	add.s32 	%r3, %r12, %r1;
	mul.wide.u32 	%rd5, %r3, 4;
	add.s64 	%rd6, %rd4, %rd5;
	ld.global.u32 	%r17, [%rd6];
	add.s32 	%r18, %r14, %r1;
	shl.b32 	%r19, %r18, 2;
	mov.u32 	%r20, tmp;
	add.s32 	%r4, %r20, %r19;
	st.shared.u32 	[%r4], %r17;
	add.s32 	%r5, %r3, 128;
	mul.wide.u32 	%rd7, %r5, 4;
	add.s64 	%rd8, %rd4, %rd7;
	ld.global.u32 	%r21, [%rd8];
	add.s32 	%r22, %r16, %r1;
	add.s32 	%r23, %r22, %r15;
	shl.b32 	%r24, %r23, 2;
	add.s32 	%r6, %r20, %r24;
	st.shared.u32 	[%r6+512], %r21;
	or.b32  	%r7, %r11, 1;
	add.s32 	%r8, %r11, 2;
	bar.sync 	0;
	setp.gt.u32 	%p1, %r1, 127;
	shr.u32 	%r25, %r1, 4;
	add.s32 	%r26, %r11, %r25;
	shl.b32 	%r27, %r26, 2;
	add.s32 	%r9, %r20, %r27;
	shr.u32 	%r28, %r11, 5;
	add.s32 	%r29, %r11, %r28;
	shl.b32 	%r30, %r29, 2;
	add.s32 	%r10, %r20, %r30;
	@%p1 bra 	$L__BB0_2;
	ld.shared.u32 	%r31, [%r9];
	ld.shared.u32 	%r32, [%r10+4];
	add.s32 	%r33, %r32, %r31;
	st.shared.u32 	[%r10+4], %r33;
$L__BB0_2:
	bar.sync 	0;
	setp.gt.u32 	%p2, %r1, 63;
	@%p2 bra 	$L__BB0_4;
	shl.b32 	%r34, %r7, 1;
	add.s32 	%r35, %r34, -1;
	shl.b32 	%r36, %r8, 1;
	shr.u32 	%r37, %r35, 5;
	add.s32 	%r38, %r34, %r37;
	shr.u32 	%r39, %r34, 5;
	add.s32 	%r40, %r36, %r39;
	shl.b32 	%r41, %r38, 2;
	add.s32 	%r43, %r20, %r41;
	ld.shared.u32 	%r44, [%r43+-4];
	shl.b32 	%r45, %r40, 2;
	add.s32 	%r46, %r20, %r45;
	ld.shared.u32 	%r47, [%r46+-4];
	add.s32 	%r48, %r47, %r44;
	st.shared.u32 	[%r46+-4], %r48;
$L__BB0_4:
	bar.sync 	0;
	setp.gt.u32 	%p3, %r1, 31;
	@%p3 bra 	$L__BB0_6;
	shl.b32 	%r49, %r7, 2;
	add.s32 	%r50, %r49, -1;
	shl.b32 	%r51, %r8, 2;
	shr.u32 	%r52, %r50, 5;
	add.s32 	%r53, %r49, %r52;
	shr.u32 	%r54, %r49, 5;
	add.s32 	%r55, %r51, %r54;
	shl.b32 	%r56, %r53, 2;
	add.s32 	%r58, %r20, %r56;
	ld.shared.u32 	%r59, [%r58+-4];
	shl.b32 	%r60, %r55, 2;
	add.s32 	%r61, %r20, %r60;
	ld.shared.u32 	%r62, [%r61+-4];
	add.s32 	%r63, %r62, %r59;
	st.shared.u32 	[%r61+-4], %r63;
$L__BB0_6:
	bar.sync 	0;
	setp.gt.u32 	%p4, %r1, 15;
	@%p4 bra 	$L__BB0_8;
	shl.b32 	%r64, %r7, 3;
	add.s32 	%r65, %r64, -1;
	shl.b32 	%r66, %r8, 3;
	shr.u32 	%r67, %r65, 5;
	add.s32 	%r68, %r64, %r67;
	shr.u32 	%r69, %r64, 5;
	add.s32 	%r70, %r66, %r69;
	shl.b32 	%r71, %r68, 2;
	add.s32 	%r73, %r20, %r71;
	ld.shared.u32 	%r74, [%r73+-4];
	shl.b32 	%r75, %r70, 2;
	add.s32 	%r76, %r20, %r75;
	ld.shared.u32 	%r77, [%r76+-4];
	add.s32 	%r78, %r77, %r74;
	st.shared.u32 	[%r76+-4], %r78;
$L__BB0_8:
	bar.sync 	0;
	setp.gt.u32 	%p5, %r1, 7;
	@%p5 bra 	$L__BB0_10;
	shl.b32 	%r79, %r7, 4;
	add.s32 	%r80, %r79, -1;
	shl.b32 	%r81, %r8, 4;
	shr.u32 	%r82, %r80, 5;
	add.s32 	%r83, %r79, %r82;
	shr.u32 	%r84, %r79, 5;
	add.s32 	%r85, %r81, %r84;
	shl.b32 	%r86, %r83, 2;
	add.s32 	%r88, %r20, %r86;
	ld.shared.u32 	%r89, [%r88+-4];
	shl.b32 	%r90, %r85, 2;
	add.s32 	%r91, %r20, %r90;
	ld.shared.u32 	%r92, [%r91+-4];
	add.s32 	%r93, %r92, %r89;
	st.shared.u32 	[%r91+-4], %r93;
$L__BB0_10:
	bar.sync 	0;
	setp.gt.u32 	%p6, %r1, 3;
	@%p6 bra 	$L__BB0_12;
	shl.b32 	%r94, %r7, 5;
	add.s32 	%r95, %r94, -1;
	shl.b32 	%r96, %r8, 5;
	shr.u32 	%r97, %r95, 5;
	add.s32 	%r98, %r94, %r97;
	add.s32 	%r99, %r96, %r7;
	shl.b32 	%r100, %r98, 2;
	add.s32 	%r102, %r20, %r100;
	ld.shared.u32 	%r103, [%r102+-4];
	shl.b32 	%r104, %r99, 2;
	add.s32 	%r105, %r20, %r104;
	ld.shared.u32 	%r106, [%r105+-4];
	add.s32 	%r107, %r106, %r103;
	st.shared.u32 	[%r105+-4], %r107;
$L__BB0_12:
	bar.sync 	0;
	setp.gt.u32 	%p7, %r1, 1;
	@%p7 bra 	$L__BB0_14;
	shl.b32 	%r108, %r7, 6;
	add.s32 	%r109, %r108, -1;
	shl.b32 	%r110, %r8, 6;
	shr.u32 	%r111, %r109, 5;
	add.s32 	%r112, %r108, %r111;
	shr.u32 	%r113, %r108, 5;
	add.s32 	%r114, %r110, %r113;
	shl.b32 	%r115, %r114, 2;
	shl.b32 	%r116, %r112, 2;
	add.s32 	%r118, %r20, %r116;
	ld.shared.u32 	%r119, [%r118+-4];
	add.s32 	%r120, %r20, %r115;
	ld.shared.u32 	%r121, [%r120];
	add.s32 	%r122, %r121, %r119;
	st.shared.u32 	[%r120], %r122;
$L__BB0_14:
	bar.sync 	0;
	setp.ne.s32 	%p8, %r1, 0;
	@%p8 bra 	$L__BB0_18;
	setp.eq.s64 	%p9, %rd2, 0;
	@%p9 bra 	$L__BB0_17;
	ld.shared.u32 	%r123, [tmp+520];
	ld.shared.u32 	%r124, [tmp+1048];
	cvta.to.global.u64 	%rd9, %rd2;
	mul.wide.u32 	%rd10, %r2, 4;
	add.s64 	%rd11, %rd9, %rd10;
	add.s32 	%r125, %r124, %r123;
	st.global.u32 	[%rd11], %r125;
$L__BB0_17:
	mov.b32 	%r126, 0;
	st.shared.u32 	[tmp+1048], %r126;
$L__BB0_18:
	setp.ne.s32 	%p10, %r1, 0;
	bar.sync 	0;
	@%p10 bra 	$L__BB0_20;
	ld.shared.u32 	%r127, [tmp+520];
	ld.shared.u32 	%r128, [tmp+1048];
	st.shared.u32 	[tmp+520], %r128;
	add.s32 	%r129, %r128, %r127;
	st.shared.u32 	[tmp+1048], %r129;
$L__BB0_20:
	setp.gt.u32 	%p11, %r1, 1;
	bar.sync 	0;
	@%p11 bra 	$L__BB0_22;
	shl.b32 	%r130, %r7, 6;
	add.s32 	%r131, %r130, -1;
	shl.b32 	%r132, %r8, 6;
	shr.u32 	%r133, %r131, 5;
	add.s32 	%r134, %r130, %r133;
	shr.u32 	%r135, %r130, 5;
	add.s32 	%r136, %r132, %r135;
	shl.b32 	%r137, %r136, 2;
	shl.b32 	%r138, %r134, 2;
	add.s32 	%r140, %r20, %r138;
	ld.shared.u32 	%r141, [%r140+-4];
	add.s32 	%r142, %r20, %r137;
	ld.shared.u32 	%r143, [%r142];
	st.shared.u32 	[%r140+-4], %r143;
	add.s32 	%r144, %r143, %r141;
	st.shared.u32 	[%r142], %r144;
$L__BB0_22:
	setp.gt.u32 	%p12, %r1, 3;
	bar.sync 	0;
	@%p12 bra 	$L__BB0_24;
	shl.b32 	%r145, %r7, 5;
	add.s32 	%r146, %r145, -1;
	shl.b32 	%r147, %r8, 5;
	shr.u32 	%r148, %r146, 5;
	add.s32 	%r149, %r145, %r148;
	add.s32 	%r150, %r147, %r7;
	shl.b32 	%r151, %r149, 2;
	add.s32 	%r153, %r20, %r151;
	ld.shared.u32 	%r154, [%r153+-4];
	shl.b32 	%r155, %r150, 2;
	add.s32 	%r156, %r20, %r155;
	ld.shared.u32 	%r157, [%r156+-4];
	st.shared.u32 	[%r153+-4], %r157;
	add.s32 	%r158, %r157, %r154;
	st.shared.u32 	[%r156+-4], %r158;
$L__BB0_24:
	setp.gt.u32 	%p13, %r1, 7;
	bar.sync 	0;
	@%p13 bra 	$L__BB0_26;
	shl.b32 	%r159, %r7, 4;
	add.s32 	%r160, %r159, -1;
	shl.b32 	%r161, %r8, 4;
	shr.u32 	%r162, %r160, 5;
	add.s32 	%r163, %r159, %r162;
	shr.u32 	%r164, %r159, 5;
	add.s32 	%r165, %r161, %r164;
	shl.b32 	%r166, %r163, 2;
	add.s32 	%r168, %r20, %r166;
	ld.shared.u32 	%r169, [%r168+-4];
	shl.b32 	%r170, %r165, 2;
	add.s32 	%r171, %r20, %r170;
	ld.shared.u32 	%r172, [%r171+-4];
	st.shared.u32 	[%r168+-4], %r172;
	add.s32 	%r173, %r172, %r169;
	st.shared.u32 	[%r171+-4], %r173;
$L__BB0_26:
	setp.gt.u32 	%p14, %r1, 15;
	bar.sync 	0;
	@%p14 bra 	$L__BB0_28;
	shl.b32 	%r174, %r7, 3;
	add.s32 	%r175, %r174, -1;
	shl.b32 	%r176, %r8, 3;
	shr.u32 	%r177, %r175, 5;
	add.s32 	%r178, %r174, %r177;
	shr.u32 	%r179, %r174, 5;
	add.s32 	%r180, %r176, %r179;
	shl.b32 	%r181, %r178, 2;
	add.s32 	%r183, %r20, %r181;
	ld.shared.u32 	%r184, [%r183+-4];
	shl.b32 	%r185, %r180, 2;
	add.s32 	%r186, %r20, %r185;
	ld.shared.u32 	%r187, [%r186+-4];
	st.shared.u32 	[%r183+-4], %r187;
	add.s32 	%r188, %r187, %r184;
	st.shared.u32 	[%r186+-4], %r188;
$L__BB0_28:
	setp.gt.u32 	%p15, %r1, 31;
	bar.sync 	0;
	@%p15 bra 	$L__BB0_30;
	shl.b32 	%r189, %r7, 2;
	add.s32 	%r190, %r189, -1;
	shl.b32 	%r191, %r8, 2;
	shr.u32 	%r192, %r190, 5;
	add.s32 	%r193, %r189, %r192;
	shr.u32 	%r194, %r189, 5;
	add.s32 	%r195, %r191, %r194;
	shl.b32 	%r196, %r193, 2;
	add.s32 	%r198, %r20, %r196;
	ld.shared.u32 	%r199, [%r198+-4];
	shl.b32 	%r200, %r195, 2;
	add.s32 	%r201, %r20, %r200;
	ld.shared.u32 	%r202, [%r201+-4];
	st.shared.u32 	[%r198+-4], %r202;
	add.s32 	%r203, %r202, %r199;
	st.shared.u32 	[%r201+-4], %r203;
$L__BB0_30:
	setp.gt.u32 	%p16, %r1, 63;
	bar.sync 	0;
	@%p16 bra 	$L__BB0_32;
	shl.b32 	%r204, %r7, 1;
	add.s32 	%r205, %r204, -1;
	shl.b32 	%r206, %r8, 1;
	shr.u32 	%r207, %r205, 5;
	add.s32 	%r208, %r204, %r207;
	shr.u32 	%r209, %r204, 5;
	add.s32 	%r210, %r206, %r209;
	shl.b32 	%r211, %r208, 2;
	add.s32 	%r213, %r20, %r211;
	ld.shared.u32 	%r214, [%r213+-4];
	shl.b32 	%r215, %r210, 2;
	add.s32 	%r216, %r20, %r215;
	ld.shared.u32 	%r217, [%r216+-4];
	st.shared.u32 	[%r213+-4], %r217;
	add.s32 	%r218, %r217, %r214;
	st.shared.u32 	[%r216+-4], %r218;
$L__BB0_32:
	setp.gt.u32 	%p17, %r1, 127;
	bar.sync 	0;
	@%p17 bra 	$L__BB0_34;
	ld.shared.u32 	%r219, [%r9];
	ld.shared.u32 	%r220, [%r10+4];
	st.shared.u32 	[%r9], %r220;
	add.s32 	%r221, %r220, %r219;
	st.shared.u32 	[%r10+4], %r221;
$L__BB0_34:
	cvta.to.global.u64 	%rd12, %rd1;
	bar.sync 	0;
	ld.shared.u32 	%r222, [%r4];
	add.s64 	%rd14, %rd12, %rd5;
	st.global.u32 	[%rd14], %r222;
	ld.shared.u32 	%r223, [%r6+512];
	add.s64 	%rd16, %rd12, %rd7;
	st.global.u32 	[%rd16], %r223;
	ret;

}
	// .globl	_Z8blockaddPijS_
.visible .entry _Z8blockaddPijS_(
	.param .u64 .ptr .align 1 _Z8blockaddPijS__param_0,
	.param .u32 _Z8blockaddPijS__param_1,
	.param .u64 .ptr .align 1 _Z8blockaddPijS__param_2
)
{
	.reg .pred 	%p<2>;
	.reg .b32 	%r<9>;
	.reg .b64 	%rd<9>;

	ld.param.u64 	%rd1, [_Z8blockaddPijS__param_0];
	ld.param.u32 	%r3, [_Z8blockaddPijS__param_1];
	ld.param.u64 	%rd2, [_Z8blockaddPijS__param_2];
	mov.u32 	%r4, %tid.x;
	mov.u32 	%r5, %ntid.x;
	mov.u32 	%r1, %ctaid.x;
	mad.lo.s32 	%r2, %r5, %r1, %r4;
	setp.ge.u32 	%p1, %r2, %r3;
	@%p1 bra 	$L__BB1_2;
	cvta.to.global.u64 	%rd3, %rd2;
	cvta.to.global.u64 	%rd4, %rd1;
	mul.wide.u32 	%rd5, %r1, 4;
	add.s64 	%rd6, %rd3, %rd5;
	ld.global.u32 	%r6, [%rd6];
	mul.wide.u32 	%rd7, %r2, 4;
	add.s64 	%rd8, %rd4, %rd7;
	ld.global.u32 	%r7, [%rd8];
	add.s32 	%r8, %r7, %r6;
	st.global.u32 	[%rd8], %r8;
$L__BB1_2:
	ret;

}
	// .globl	_Z21_blockscan_single_gpuPKiPij
.visible .entry _Z21_blockscan_single_gpuPKiPij(
	.param .u64 .ptr .align 1 _Z21_blockscan_single_gpuPKiPij_param_0,
	.param .u64 .ptr .align 1 _Z21_blockscan_single_gpuPKiPij_param_1,
	.param .u32 _Z21_blockscan_single_gpuPKiPij_param_2
)
{
	.reg .pred 	%p<10>;
	.reg .b32 	%r<70>;
	.reg .b64 	%rd<53>;

	ld.param.u64 	%rd29, [_Z21_blockscan_single_gpuPKiPij_param_0];
	ld.param.u64 	%rd30, [_Z21_blockscan_single_gpuPKiPij_param_1];
	ld.param.u32 	%r4, [_Z21_blockscan_single_gpuPKiPij_param_2];
	cvta.to.global.u64 	%rd1, %rd29;
	cvta.to.global.u64 	%rd2, %rd30;
	mov.b32 	%r5, 0;
	st.global.u32 	[%rd2], %r5;
	setp.lt.u32 	%p1, %r4, 2;
	@%p1 bra 	$L__BB2_13;
	cvt.u64.u32 	%rd32, %r4;
	add.s64 	%rd3, %rd32, -1;
	and.b64  	%rd4, %rd3, 15;
	add.s32 	%r7, %r4, -2;
	setp.lt.u32 	%p2, %r7, 15;
	mov.b64 	%rd47, 1;
	mov.b32 	%r69, 0;
	@%p2 bra 	$L__BB2_4;
	and.b64  	%rd34, %rd3, -16;
	neg.s64 	%rd5, %rd34;
	add.s64 	%rd45, %rd2, 32;
	add.s64 	%rd44, %rd1, 32;
	mov.b64 	%rd47, 1;
	mov.b32 	%r69, 0;
$L__BB2_3:
	.pragma "nounroll";
	ld.global.u32 	%r9, [%rd44+-32];
	add.s32 	%r10, %r69, %r9;
	st.global.u32 	[%rd45+-28], %r10;
	ld.global.u32 	%r11, [%rd44+-28];
	add.s32 	%r12, %r10, %r11;
	st.global.u32 	[%rd45+-24], %r12;
	ld.global.u32 	%r13, [%rd44+-24];
	add.s32 	%r14, %r12, %r13;
	st.global.u32 	[%rd45+-20], %r14;
	ld.global.u32 	%r15, [%rd44+-20];
	add.s32 	%r16, %r14, %r15;
	st.global.u32 	[%rd45+-16], %r16;
	ld.global.u32 	%r17, [%rd44+-16];
	add.s32 	%r18, %r16, %r17;
	st.global.u32 	[%rd45+-12], %r18;
	ld.global.u32 	%r19, [%rd44+-12];
	add.s32 	%r20, %r18, %r19;
	st.global.u32 	[%rd45+-8], %r20;
	ld.global.u32 	%r21, [%rd44+-8];
	add.s32 	%r22, %r20, %r21;
	st.global.u32 	[%rd45+-4], %r22;
	ld.global.u32 	%r23, [%rd44+-4];
	add.s32 	%r24, %r22, %r23;
	st.global.u32 	[%rd45], %r24;
	ld.global.u32 	%r25, [%rd44];
	add.s32 	%r26, %r24, %r25;
	st.global.u32 	[%rd45+4], %r26;
	ld.global.u32 	%r27, [%rd44+4];
	add.s32 	%r28, %r26, %r27;
	st.global.u32 	[%rd45+8], %r28;
	ld.global.u32 	%r29, [%rd44+8];
	add.s32 	%r30, %r28, %r29;
	st.global.u32 	[%rd45+12], %r30;
	ld.global.u32 	%r31, [%rd44+12];
	add.s32 	%r32, %r30, %r31;
	st.global.u32 	[%rd45+16], %r32;
	ld.global.u32 	%r33, [%rd44+16];
	add.s32 	%r34, %r32, %r33;
	st.global.u32 	[%rd45+20], %r34;
	ld.global.u32 	%r35, [%rd44+20];
	add.s32 	%r36, %r34, %r35;
	st.global.u32 	[%rd45+24], %r36;
	ld.global.u32 	%r37, [%rd44+24];
	add.s32 	%r38, %r36, %r37;
	st.global.u32 	[%rd45+28], %r38;
	ld.global.u32 	%r39, [%rd44+28];
	add.s32 	%r69, %r38, %r39;
	st.global.u32 	[%rd45+32], %r69;
	add.s64 	%rd47, %rd47, 16;
	add.s64 	%rd35, %rd5, %rd47;
	add.s64 	%rd45, %rd45, 64;
	add.s64 	%rd44, %rd44, 64;
	setp.ne.s64 	%p3, %rd35, 1;
	@%p3 bra 	$L__BB2_3;
$L__BB2_4:
	setp.eq.s64 	%p4, %rd4, 0;
	@%p4 bra 	$L__BB2_13;
	and.b64  	%rd15, %rd3, 7;
	setp.lt.u64 	%p5, %rd4, 8;
	@%p5 bra 	$L__BB2_7;
	shl.b64 	%rd36, %rd47, 2;
	add.s64 	%rd37, %rd1, %rd36;
	ld.global.u32 	%r40, [%rd37+-4];
	add.s32 	%r41, %r69, %r40;
	add.s64 	%rd38, %rd2, %rd36;
	st.global.u32 	[%rd38], %r41;
	ld.global.u32 	%r42, [%rd37];
	add.s32 	%r43, %r41, %r42;
	st.global.u32 	[%rd38+4], %r43;
	ld.global.u32 	%r44, [%rd37+4];
	add.s32 	%r45, %r43, %r44;
	st.global.u32 	[%rd38+8], %r45;
	ld.global.u32 	%r46, [%rd37+8];
	add.s32 	%r47, %r45, %r46;
	st.global.u32 	[%rd38+12], %r47;
	ld.global.u32 	%r48, [%rd37+12];
	add.s32 	%r49, %r47, %r48;
	st.global.u32 	[%rd38+16], %r49;
	ld.global.u32 	%r50, [%rd37+16];
	add.s32 	%r51, %r49, %r50;
	st.global.u32 	[%rd38+20], %r51;
	ld.global.u32 	%r52, [%rd37+20];
	add.s32 	%r53, %r51, %r52;
	st.global.u32 	[%rd38+24], %r53;
	ld.global.u32 	%r54, [%rd37+24];
	add.s32 	%r55, %r53, %r54;
	st.global.u32 	[%rd38+28], %r55;
	add.s64 	%rd47, %rd47, 8;
$L__BB2_7:
	setp.eq.s64 	%p6, %rd15, 0;
	@%p6 bra 	$L__BB2_13;
	and.b64  	%rd50, %rd3, 3;
	setp.lt.u64 	%p7, %rd15, 4;
	@%p7 bra 	$L__BB2_10;
	shl.b64 	%rd39, %rd47, 2;
	add.s64 	%rd40, %rd1, %rd39;
	ld.global.u32 	%r56, [%rd40+-4];
	add.s64 	%rd41, %rd2, %rd39;
	ld.global.u32 	%r57, [%rd41+-4];
	add.s32 	%r58, %r57, %r56;
	st.global.u32 	[%rd41], %r58;
	ld.global.u32 	%r59, [%rd40];
	add.s32 	%r60, %r58, %r59;
	st.global.u32 	[%rd41+4], %r60;
	ld.global.u32 	%r61, [%rd40+4];
	add.s32 	%r62, %r60, %r61;
	st.global.u32 	[%rd41+8], %r62;
	ld.global.u32 	%r63, [%rd40+8];
	add.s32 	%r64, %r62, %r63;
	st.global.u32 	[%rd41+12], %r64;
	add.s64 	%rd47, %rd47, 4;
$L__BB2_10:
	setp.eq.s64 	%p8, %rd50, 0;
	@%p8 bra 	$L__BB2_13;
	shl.b64 	%rd42, %rd47, 2;
	add.s64 	%rd52, %rd2, %rd42;
	add.s64 	%rd43, %rd42, %rd1;
	add.s64 	%rd51, %rd43, -4;
$L__BB2_12:
	.pragma "nounroll";
	ld.global.u32 	%r65, [%rd51];
	ld.global.u32 	%r66, [%rd52+-4];
	add.s32 	%r67, %r66, %r65;
	st.global.u32 	[%rd52], %r67;
	add.s64 	%rd52, %rd52, 4;
	add.s64 	%rd51, %rd51, 4;
	add.s64 	%rd50, %rd50, -1;
	setp.ne.s64 	%p9, %rd50, 0;
	@%p9 bra 	$L__BB2_12;
$L__BB2_13:
	ret;

}


// ===== COMPILED SASS (sm_100) =====

	.target	sm_100

	.elftype	@"ET_EXEC"


//--------------------- .note.nv.tkinfo           --------------------------
	.section	.note.nv.tkinfo,"",@"SHT_NOTE"
	.sectionflags	@"SHF_NOTE_NV_TKINFO"
	.tkinfo
        /*0018*/ 	.word	0x00000002
        /*0030*/ 	.string	""
        /*0030*/ 	.string	"ptxas"
        /*0030*/ 	.string	"Cuda compilation tools, release 13.0, V13.0.88"
        /*0030*/ 	.string	"Build cuda_13.0.r13.0/compiler.36424714_0"
        /*0030*/ 	.string	"-arch sm_100 -m 64 "



//--------------------- .note.nv.cuinfo           --------------------------
	.section	.note.nv.cuinfo,"",@"SHT_NOTE"
	.sectionflags	@"SHF_NOTE_NV_CUINFO"
        /*0018*/ 	.short	0x0002
        /*001a*/ 	.short	0x0064
        /*001c*/ 	.short	0x0082
	.zero		2


//--------------------- .nv.info                  --------------------------
	.section	.nv.info,"",@"SHT_CUDA_INFO"
	.align	4


	//----- nvinfo : EIATTR_REGCOUNT
	.align		4
        /*0000*/ 	.byte	0x04, 0x2f
        /*0002*/ 	.short	(.L_1 - .L_0)
	.align		4
.L_0:
        /*0004*/ 	.word	index@(_Z7prescanPiS_S_j)
        /*0008*/ 	.word	0x00000011


	//----- nvinfo : EIATTR_FRAME_SIZE
	.align		4
.L_1:
        /*000c*/ 	.byte	0x04, 0x11
        /*000e*/ 	.short	(.L_3 - .L_2)
	.align		4
.L_2:
        /*0010*/ 	.word	index@(_Z7prescanPiS_S_j)
        /*0014*/ 	.word	0x00000000


	//----- nvinfo : EIATTR_REGCOUNT
	.align		4
.L_3:
        /*0018*/ 	.byte	0x04, 0x2f
        /*001a*/ 	.short	(.L_5 - .L_4)
	.align		4
.L_4:
        /*001c*/ 	.word	index@(_Z8blockaddPijS_)
        /*0020*/ 	.word	0x0000000a


	//----- nvinfo : EIATTR_FRAME_SIZE
	.align		4
.L_5:
        /*0024*/ 	.byte	0x04, 0x11
        /*0026*/ 	.short	(.L_7 - .L_6)
	.align		4
.L_6:
        /*0028*/ 	.word	index@(_Z8blockaddPijS_)
        /*002c*/ 	.word	0x00000000


	//----- nvinfo : EIATTR_REGCOUNT
	.align		4
.L_7:
        /*0030*/ 	.byte	0x04, 0x2f
        /*0032*/ 	.short	(.L_9 - .L_8)
	.align		4
.L_8:
        /*0034*/ 	.word	index@(_Z21_blockscan_single_gpuPKiPij)
        /*0038*/ 	.word	0x00000012


	//----- nvinfo : EIATTR_FRAME_SIZE
	.align		4
.L_9:
        /*003c*/ 	.byte	0x04, 0x11
        /*003e*/ 	.short	(.L_11 - .L_10)
	.align		4
.L_10:
        /*0040*/ 	.word	index@(_Z21_blockscan_single_gpuPKiPij)
        /*0044*/ 	.word	0x00000000


	//----- nvinfo : EIATTR_MIN_STACK_SIZE
	.align		4
.L_11:
        /*0048*/ 	.byte	0x04, 0x12
        /*004a*/ 	.short	(.L_13 - .L_12)
	.align		4
.L_12:
        /*004c*/ 	.word	index@(_Z21_blockscan_single_gpuPKiPij)
        /*0050*/ 	.word	0x00000000


	//----- nvinfo : EIATTR_MIN_STACK_SIZE
	.align		4
.L_13:
        /*0054*/ 	.byte	0x04, 0x12
        /*0056*/ 	.short	(.L_15 - .L_14)
	.align		4
.L_14:
        /*0058*/ 	.word	index@(_Z8blockaddPijS_)
        /*005c*/ 	.word	0x00000000


	//----- nvinfo : EIATTR_MIN_STACK_SIZE
	.align		4
.L_15:
        /*0060*/ 	.byte	0x04, 0x12
        /*0062*/ 	.short	(.L_17 - .L_16)
	.align		4
.L_16:
        /*0064*/ 	.word	index@(_Z7prescanPiS_S_j)
        /*0068*/ 	.word	0x00000000
.L_17:


//--------------------- .nv.compat                --------------------------
	.section	.nv.compat,"",@"SHT_CUDA_COMPAT_INFO"
	.align	4
        /*0000*/ 	.byte	0x02, 0x09, 0x00, 0x00, 0x02, 0x02, 0x01, 0x00, 0x02, 0x05, 0x05, 0x00, 0x03, 0x07, 0x01, 0x01
        /*0010*/ 	.byte	0x02, 0x03, 0x00, 0x00, 0x02, 0x06, 0x01, 0x00, 0x04, 0x0b, 0x08, 0x00, 0x09, 0x00, 0x00, 0x00
        /*0020*/ 	.byte	0x00, 0x00, 0x00, 0x00


//--------------------- .nv.info._Z21_blockscan_single_gpuPKiPij --------------------------
	.section	.nv.info._Z21_blockscan_single_gpuPKiPij,"",@"SHT_CUDA_INFO"
	.sectionflags	@""
	.align	4


	//----- nvinfo : EIATTR_CUDA_API_VERSION
	.align		4
        /*0000*/ 	.byte	0x04, 0x37
        /*0002*/ 	.short	(.L_19 - .L_18)
.L_18:
        /*0004*/ 	.word	0x00000082


	//----- nvinfo : EIATTR_KPARAM_INFO
	.align		4
.L_19:
        /*0008*/ 	.byte	0x04, 0x17
        /*000a*/ 	.short	(.L_21 - .L_20)
.L_20:
        /*000c*/ 	.word	0x00000000
        /*0010*/ 	.short	0x0002
        /*0012*/ 	.short	0x0010
        /*0014*/ 	.byte	0x00, 0xf0, 0x11, 0x00


	//----- nvinfo : EIATTR_KPARAM_INFO
	.align		4
.L_21:
        /*0018*/ 	.byte	0x04, 0x17
        /*001a*/ 	.short	(.L_23 - .L_22)
.L_22:
        /*001c*/ 	.word	0x00000000
        /*0020*/ 	.short	0x0001
        /*0022*/ 	.short	0x0008
        /*0024*/ 	.byte	0x00, 0xf5, 0x21, 0x00


	//----- nvinfo : EIATTR_KPARAM_INFO
	.align		4
.L_23:
        /*0028*/ 	.byte	0x04, 0x17
        /*002a*/ 	.short	(.L_25 - .L_24)
.L_24:
        /*002c*/ 	.word	0x00000000
        /*0030*/ 	.short	0x0000
        /*0032*/ 	.short	0x0000
        /*0034*/ 	.byte	0x00, 0xf5, 0x21, 0x00


	//----- nvinfo : EIATTR_SPARSE_MMA_MASK
	.align		4
.L_25:
        /*0038*/ 	.byte	0x03, 0x50
        /*003a*/ 	.short	0x0000


	//----- nvinfo : EIATTR_MAXREG_COUNT
	.align		4
        /*003c*/ 	.byte	0x03, 0x1b
        /*003e*/ 	.short	0x00ff


	//----- nvinfo : EIATTR_MERCURY_ISA_VERSION
	.align		4
        /*0040*/ 	.byte	0x03, 0x5f
        /*0042*/ 	.short	0x0101


	//----- nvinfo : EIATTR_VRC_CTA_INIT_COUNT
	.align		4
        /*0044*/ 	.byte	0x02, 0x4a
	.zero		1
	.zero		1


	//----- nvinfo : EIATTR_EXIT_INSTR_OFFSETS
	.align		4
        /*0048*/ 	.byte	0x04, 0x1c
        /*004a*/ 	.short	(.L_27 - .L_26)


	//   ....[0]....
.L_26:
        /*004c*/ 	.word	0x00000060


	//   ....[1]....
        /*0050*/ 	.word	0x000005c0


	//   ....[2]....
        /*0054*/ 	.word	0x00000880


	//   ....[3]....
        /*0058*/ 	.word	0x00000aa0


	//   ....[4]....
        /*005c*/ 	.word	0x00000c60


	//----- nvinfo : EIATTR_CBANK_PARAM_SIZE
	.align		4
.L_27:
        /*0060*/ 	.byte	0x03, 0x19
        /*0062*/ 	.short	0x0014


	//----- nvinfo : EIATTR_PARAM_CBANK
	.align		4
        /*0064*/ 	.byte	0x04, 0x0a
        /*0066*/ 	.short	(.L_29 - .L_28)
	.align		4
.L_28:
        /*0068*/ 	.word	index@(.nv.constant0._Z21_blockscan_single_gpuPKiPij)
        /*006c*/ 	.short	0x0380
        /*006e*/ 	.short	0x0014


	//----- nvinfo : EIATTR_SW_WAR
	.align		4
.L_29:
        /*0070*/ 	.byte	0x04, 0x36
        /*0072*/ 	.short	(.L_31 - .L_30)
.L_30:
        /*0074*/ 	.word	0x00000008
.L_31:


//--------------------- .nv.info._Z8blockaddPijS_ --------------------------
	.section	.nv.info._Z8blockaddPijS_,"",@"SHT_CUDA_INFO"
	.sectionflags	@""
	.align	4


	//----- nvinfo : EIATTR_CUDA_API_VERSION
	.align		4
        /*0000*/ 	.byte	0x04, 0x37
        /*0002*/ 	.short	(.L_33 - .L_32)
.L_32:
        /*0004*/ 	.word	0x00000082


	//----- nvinfo : EIATTR_KPARAM_INFO
	.align		4
.L_33:
        /*0008*/ 	.byte	0x04, 0x17
        /*000a*/ 	.short	(.L_35 - .L_34)
.L_34:
        /*000c*/ 	.word	0x00000000
        /*0010*/ 	.short	0x0002
        /*0012*/ 	.short	0x0010
        /*0014*/ 	.byte	0x00, 0xf5, 0x21, 0x00


	//----- nvinfo : EIATTR_KPARAM_INFO
	.align		4
.L_35:
        /*0018*/ 	.byte	0x04, 0x17
        /*001a*/ 	.short	(.L_37 - .L_36)
.L_36:
        /*001c*/ 	.word	0x00000000
        /*0020*/ 	.short	0x0001
        /*0022*/ 	.short	0x0008
        /*0024*/ 	.byte	0x00, 0xf0, 0x11, 0x00


	//----- nvinfo : EIATTR_KPARAM_INFO
	.align		4
.L_37:
        /*0028*/ 	.byte	0x04, 0x17
        /*002a*/ 	.short	(.L_39 - .L_38)
.L_38:
        /*002c*/ 	.word	0x00000000
        /*0030*/ 	.short	0x0000
        /*0032*/ 	.short	0x0000
        /*0034*/ 	.byte	0x00, 0xf5, 0x21, 0x00


	//----- nvinfo : EIATTR_SPARSE_MMA_MASK
	.align		4
.L_39:
        /*0038*/ 	.byte	0x03, 0x50
        /*003a*/ 	.short	0x0000


	//----- nvinfo : EIATTR_MAXREG_COUNT
	.align		4
        /*003c*/ 	.byte	0x03, 0x1b
        /*003e*/ 	.short	0x00ff


	//----- nvinfo : EIATTR_MERCURY_ISA_VERSION
	.align		4
        /*0040*/ 	.byte	0x03, 0x5f
        /*0042*/ 	.short	0x0101


	//----- nvinfo : EIATTR_VRC_CTA_INIT_COUNT
	.align		4
        /*0044*/ 	.byte	0x02, 0x4a
	.zero		1
	.zero		1


	//----- nvinfo : EIATTR_EXIT_INSTR_OFFSETS
	.align		4
        /*0048*/ 	.byte	0x04, 0x1c
        /*004a*/ 	.short	(.L_41 - .L_40)


	//   ....[0]....
.L_40:
        /*004c*/ 	.word	0x00000070


	//   ....[1]....
        /*0050*/ 	.word	0x00000110


	//----- nvinfo : EIATTR_CBANK_PARAM_SIZE
	.align		4
.L_41:
        /*0054*/ 	.byte	0x03, 0x19
        /*0056*/ 	.short	0x0018


	//----- nvinfo : EIATTR_PARAM_CBANK
	.align		4
        /*0058*/ 	.byte	0x04, 0x0a
        /*005a*/ 	.short	(.L_43 - .L_42)
	.align		4
.L_42:
        /*005c*/ 	.word	index@(.nv.constant0._Z8blockaddPijS_)
        /*0060*/ 	.short	0x0380
        /*0062*/ 	.short	0x0018


	//----- nvinfo : EIATTR_SW_WAR
	.align		4
.L_43:
        /*0064*/ 	.byte	0x04, 0x36
        /*0066*/ 	.short	(.L_45 - .L_44)
.L_44:
        /*0068*/ 	.word	0x00000008
.L_45:


//--------------------- .nv.info._Z7prescanPiS_S_j --------------------------
	.section	.nv.info._Z7prescanPiS_S_j,"",@"SHT_CUDA_INFO"
	.sectionflags	@""
	.align	4


	//----- nvinfo : EIATTR_CUDA_API_VERSION
	.align		4
        /*0000*/ 	.byte	0x04, 0x37
        /*0002*/ 	.short	(.L_47 - .L_46)
.L_46:
        /*0004*/ 	.word	0x00000082


	//----- nvinfo : EIATTR_KPARAM_INFO
	.align		4
.L_47:
        /*0008*/ 	.byte	0x04, 0x17
        /*000a*/ 	.short	(.L_49 - .L_48)
.L_48:
        /*000c*/ 	.word	0x00000000
        /*0010*/ 	.short	0x0003
        /*0012*/ 	.short	0x0018
        /*0014*/ 	.byte	0x00, 0xf0, 0x11, 0x00


	//----- nvinfo : EIATTR_KPARAM_INFO
	.align		4
.L_49:
        /*0018*/ 	.byte	0x04, 0x17
        /*001a*/ 	.short	(.L_51 - .L_50)
.L_50:
        /*001c*/ 	.word	0x00000000
        /*0020*/ 	.short	0x0002
        /*0022*/ 	.short	0x0010
        /*0024*/ 	.byte	0x00, 0xf5, 0x21, 0x00


	//----- nvinfo : EIATTR_KPARAM_INFO
	.align		4
.L_51:
        /*0028*/ 	.byte	0x04, 0x17
        /*002a*/ 	.short	(.L_53 - .L_52)
.L_52:
        /*002c*/ 	.word	0x00000000
        /*0030*/ 	.short	0x0001
        /*0032*/ 	.short	0x0008
        /*0034*/ 	.byte	0x00, 0xf5, 0x21, 0x00


	//----- nvinfo : EIATTR_KPARAM_INFO
	.align		4
.L_53:
        /*0038*/ 	.byte	0x04, 0x17
        /*003a*/ 	.short	(.L_55 - .L_54)
.L_54:
        /*003c*/ 	.word	0x00000000
        /*0040*/ 	.short	0x0000
        /*0042*/ 	.short	0x0000
        /*0044*/ 	.byte	0x00, 0xf5, 0x21, 0x00


	//----- nvinfo : EIATTR_SPARSE_MMA_MASK
	.align		4
.L_55:
        /*0048*/ 	.byte	0x03, 0x50
        /*004a*/ 	.short	0x0000


	//----- nvinfo : EIATTR_MAXREG_COUNT
	.align		4
        /*004c*/ 	.byte	0x03, 0x1b
        /*004e*/ 	.short	0x00ff


	//----- nvinfo : EIATTR_NUM_BARRIERS
	.align		4
        /*0050*/ 	.byte	0x02, 0x4c
        /*0052*/ 	.byte	0x01
	.zero		1


	//----- nvinfo : EIATTR_MERCURY_ISA_VERSION
	.align		4
        /*0054*/ 	.byte	0x03, 0x5f
        /*0056*/ 	.short	0x0101


	//----- nvinfo : EIATTR_VRC_CTA_INIT_COUNT
	.align		4
        /*0058*/ 	.byte	0x02, 0x4a
	.zero		1
	.zero		1


	//----- nvinfo : EIATTR_EXIT_INSTR_OFFSETS
	.align		4
        /*005c*/ 	.byte	0x04, 0x1c
        /*005e*/ 	.short	(.L_57 - .L_56)


	//   ....[0]....
.L_56:
        /*0060*/ 	.word	0x00001080


	//----- nvinfo : EIATTR_CRS_STACK_SIZE
	.align		4
.L_57:
        /*0064*/ 	.byte	0x04, 0x1e
        /*0066*/ 	.short	(.L_59 - .L_58)
.L_58:
        /*0068*/ 	.word	0x00000000


	//----- nvinfo : EIATTR_CBANK_PARAM_SIZE
	.align		4
.L_59:
        /*006c*/ 	.byte	0x03, 0x19
        /*006e*/ 	.short	0x001c


	//----- nvinfo : EIATTR_PARAM_CBANK
	.align		4
        /*0070*/ 	.byte	0x04, 0x0a
        /*0072*/ 	.short	(.L_61 - .L_60)
	.align		4
.L_60:
        /*0074*/ 	.word	index@(.nv.constant0._Z7prescanPiS_S_j)
        /*0078*/ 	.short	0x0380
        /*007a*/ 	.short	0x001c


	//----- nvinfo : EIATTR_SW_WAR
	.align		4
.L_61:
        /*007c*/ 	.byte	0x04, 0x36
        /*007e*/ 	.short	(.L_63 - .L_62)
.L_62:
        /*0080*/ 	.word	0x00000008
.L_63:


//--------------------- .nv.callgraph             --------------------------
	.section	.nv.callgraph,"",@"SHT_CUDA_CALLGRAPH"
	.align	4
	.sectionentsize	8
	.align		4
        /*0000*/ 	.word	0x00000000
	.align		4
        /*0004*/ 	.word	0xffffffff
	.align		4
        /*0008*/ 	.word	0x00000000
	.align		4
        /*000c*/ 	.word	0xfffffffe
	.align		4
        /*0010*/ 	.word	0x00000000
	.align		4
        /*0014*/ 	.word	0xfffffffd
	.align		4
        /*0018*/ 	.word	0x00000000
	.align		4
        /*001c*/ 	.word	0xfffffffc


//--------------------- .text._Z21_blockscan_single_gpuPKiPij --------------------------
	.section	.text._Z21_blockscan_single_gpuPKiPij,"ax",@progbits
	.align	128
        .global         _Z21_blockscan_single_gpuPKiPij
        .type           _Z21_blockscan_single_gpuPKiPij,@function
        .size           _Z21_blockscan_single_gpuPKiPij,(.L_x_34 - _Z21_blockscan_single_gpuPKiPij)
        .other          _Z21_blockscan_single_gpuPKiPij,@"STO_CUDA_ENTRY STV_DEFAULT"
_Z21_blockscan_single_gpuPKiPij:
.text._Z21_blockscan_single_gpuPKiPij:
[----:B------:R-:W-:Y:S08]  /*0000*/  LDC R1, c[0x0][0x37c] ;  /* 0x0000df00ff017b82 */ /* 0x000ff00000000800 */
[----:B------:R-:W0:Y:S01]  /*0010*/  LDC R2, c[0x0][0x390] ;  /* 0x0000e400ff027b82 */ /* 0x000e220000000800 */
[----:B------:R-:W1:Y:S07]  /*0020*/  LDCU.64 UR10, c[0x0][0x358] ;  /* 0x00006b00ff0a77ac */ /* 0x000e6e0008000a00 */
[----:B------:R-:W1:Y:S01]  /*0030*/  LDC.64 R4, c[0x0][0x388] ;  /* 0x0000e200ff047b82 */ /* 0x000e620000000a00 */
[----:B0-----:R-:W-:Y:S01]  /*0040*/  ISETP.GE.U32.AND P0, PT, R2, 0x2, PT ;  /* 0x000000020200780c */ /* 0x001fe20003f06070 */
[----:B-1----:R0:W-:-:S12]  /*0050*/  STG.E desc[UR10][R4.64], RZ ;  /* 0x000000ff04007986 */ /* 0x0021d8000c10190a */
[----:B------:R-:W-:Y:S05]  /*0060*/  @!P0 EXIT ;  /* 0x000000000000894d */ /* 0x000fea0003800000 */
[C---:B------:R-:W-:Y:S01]  /*0070*/  IADD3 R0, P2, PT, R2.reuse, -0x1, RZ ;  /* 0xffffffff02007810 */ /* 0x040fe20007f5e0ff */
[----:B------:R-:W-:Y:S01]  /*0080*/  VIADD R2, R2, 0xfffffffe ;  /* 0xfffffffe02027836 */ /* 0x000fe20000000000 */
[----:B------:R-:W-:Y:S01]  /*0090*/  UMOV UR8, 0x1 ;  /* 0x0000000100087882 */ /* 0x000fe20000000000 */
[----:B------:R-:W-:Y:S01]  /*00a0*/  UMOV UR4, URZ ;  /* 0x000000ff00047c82 */ /* 0x000fe20008000000 */
[----:B------:R-:W-:Y:S01]  /*00b0*/  LOP3.LUT R8, R0, 0xf, RZ, 0xc0, !PT ;  /* 0x0000000f00087812 */ /* 0x000fe200078ec0ff */
[----:B------:R-:W-:Y:S01]  /*00c0*/  IMAD.MOV.U32 R7, RZ, RZ, RZ ;  /* 0x000000ffff077224 */ /* 0x000fe200078e00ff */
[----:B------:R-:W-:Y:S01]  /*00d0*/  ISETP.GE.U32.AND P1, PT, R2, 0xf, PT ;  /* 0x0000000f0200780c */ /* 0x000fe20003f26070 */
[----:B------:R-:W-:Y:S01]  /*00e0*/  IMAD.X R10, RZ, RZ, -0x1, P2 ;  /* 0xffffffffff0a7424 */ /* 0x000fe200010e06ff */
[----:B------:R-:W-:-:S04]  /*00f0*/  ISETP.NE.U32.AND P0, PT, R8, RZ, PT ;  /* 0x000000ff0800720c */ /* 0x000fc80003f05070 */
[----:B------:R-:W-:-:S07]  /*0100*/  ISETP.NE.AND.EX P0, PT, RZ, RZ, PT, P0 ;  /* 0x000000ffff00720c */ /* 0x000fce0003f05300 */
[----:B------:R-:W-:Y:S06]  /*0110*/  @!P1 BRA `(.L_x_0) ;  /* 0x0000000400289947 */ /* 0x000fec0003800000 */
[----:B------:R-:W1:Y:S01]  /*0120*/  LDCU.128 UR4, c[0x0][0x380] ;  /* 0x00007000ff0477ac */ /* 0x000e620008000c00 */
[----:B------:R-:W-:Y:S01]  /*0130*/  HFMA2 R7, -RZ, RZ, 0, 0 ;  /* 0x00000000ff077431 */ /* 0x000fe200000001ff */
[----:B------:R-:W-:Y:S01]  /*0140*/  LOP3.LUT R12, R0, 0xfffffff0, RZ, 0xc0, !PT ;  /* 0xfffffff0000c7812 */ /* 0x000fe200078ec0ff */
[----:B------:R-:W-:Y:S01]  /*0150*/  UMOV UR8, 0x1 ;  /* 0x0000000100087882 */ /* 0x000fe20000000000 */
[----:B-1----:R-:W-:Y:S02]  /*0160*/  UIADD3 UR6, UP0, UPT, UR6, 0x20, URZ ;  /* 0x0000002006067890 */ /* 0x002fe4000ff1e0ff */
[----:B------:R-:W-:Y:S02]  /*0170*/  UIADD3 UR4, UP1, UPT, UR4, 0x20, URZ ;  /* 0x0000002004047890 */ /* 0x000fe4000ff3e0ff */
[----:B------:R-:W-:Y:S02]  /*0180*/  UIADD3.X UR7, UPT, UPT, URZ, UR7, URZ, UP0, !UPT ;  /* 0x00000007ff077290 */ /* 0x000fe400087fe4ff */
[----:B------:R-:W-:Y:S01]  /*0190*/  UIADD3.X UR5, UPT, UPT, URZ, UR5, URZ, UP1, !UPT ;  /* 0x00000005ff057290 */ /* 0x000fe20008ffe4ff */
[----:B------:R-:W-:-:S02]  /*01a0*/  IMAD.U32 R9, RZ, RZ, UR6 ;  /* 0x00000006ff097e24 */ /* 0x000fc4000f8e00ff */
[----:B------:R-:W-:Y:S01]  /*01b0*/  IMAD.U32 R2, RZ, RZ, UR4 ;  /* 0x00000004ff027e24 */ /* 0x000fe2000f8e00ff */
[----:B------:R-:W-:Y:S01]  /*01c0*/  UMOV UR4, URZ ;  /* 0x000000ff00047c82 */ /* 0x000fe20008000000 */
[----:B------:R-:W-:Y:S01]  /*01d0*/  IMAD.U32 R6, RZ, RZ, UR7 ;  /* 0x00000007ff067e24 */ /* 0x000fe2000f8e00ff */
[----:B------:R-:W-:-:S07]  /*01e0*/  MOV R3, UR5 ;  /* 0x0000000500037c02 */ /* 0x000fce0008000f00 */
.L_x_1:
[----:B0-----:R-:W2:Y:S01]  /*01f0*/  LDG.E R4, desc[UR10][R2.64+-0x20] ;  /* 0xffffe00a02047981 */ /* 0x001ea2000c1e1900 */
[----:B------:R-:W-:Y:S02]  /*0200*/  IMAD.MOV.U32 R5, RZ, RZ, R6 ;  /* 0x000000ffff057224 */ /* 0x000fe400078e0006 */
[----:B--2---:R-:W-:Y:S02]  /*0210*/  IMAD.IADD R7, R4, 0x1, R7 ;  /* 0x0000000104077824 */ /* 0x004fe400078e0207 */
[----:B------:R-:W-:-:S05]  /*0220*/  IMAD.MOV.U32 R4, RZ, RZ, R9 ;  /* 0x000000ffff047224 */ /* 0x000fca00078e0009 */
[----:B------:R0:W-:Y:S04]  /*0230*/  STG.E desc[UR10][R4.64+-0x1c], R7 ;  /* 0xffffe40704007986 */ /* 0x0001e8000c10190a */
[----:B------:R-:W2:Y:S02]  /*0240*/  LDG.E R6, desc[UR10][R2.64+-0x1c] ;  /* 0xffffe40a02067981 */ /* 0x000ea4000c1e1900 */
[----:B--2---:R-:W-:-:S05]  /*0250*/  IADD3 R9, PT, PT, R7, R6, RZ ;  /* 0x0000000607097210 */ /* 0x004fca0007ffe0ff */
[----:B------:R1:W-:Y:S04]  /*0260*/  STG.E desc[UR10][R4.64+-0x18], R9 ;  /* 0xffffe80904007986 */ /* 0x0003e8000c10190a */
[----:B------:R-:W2:Y:S02]  /*0270*/  LDG.E R6, desc[UR10][R2.64+-0x18] ;  /* 0xffffe80a02067981 */ /* 0x000ea4000c1e1900 */
[----:B--2---:R-:W-:-:S05]  /*0280*/  IMAD.IADD R11, R9, 0x1, R6 ;  /* 0x00000001090b7824 */ /* 0x004fca00078e0206 */
[----:B------:R2:W-:Y:S04]  /*0290*/  STG.E desc[UR10][R4.64+-0x14], R11 ;  /* 0xffffec0b04007986 */ /* 0x0005e8000c10190a */
[----:B------:R-:W3:Y:S02]  /*02a0*/  LDG.E R6, desc[UR10][R2.64+-0x14] ;  /* 0xffffec0a02067981 */ /* 0x000ee4000c1e1900 */
[----:B---3--:R-:W-:-:S05]  /*02b0*/  IMAD.IADD R13, R11, 0x1, R6 ;  /* 0x000000010b0d7824 */ /* 0x008fca00078e0206 */
[----:B------:R3:W-:Y:S04]  /*02c0*/  STG.E desc[UR10][R4.64+-0x10], R13 ;  /* 0xfffff00d04007986 */ /* 0x0007e8000c10190a */
[----:B------:R-:W0:Y:S02]  /*02d0*/  LDG.E R6, desc[UR10][R2.64+-0x10] ;  /* 0xfffff00a02067981 */ /* 0x000e24000c1e1900 */
[----:B0-----:R-:W-:-:S05]  /*02e0*/  IMAD.IADD R7, R13, 0x1, R6 ;  /* 0x000000010d077824 */ /* 0x001fca00078e0206 */
[----:B------:R0:W-:Y:S04]  /*02f0*/  STG.E desc[UR10][R4.64+-0xc], R7 ;  /* 0xfffff40704007986 */ /* 0x0001e8000c10190a */
[----:B------:R-:W1:Y:S02]  /*0300*/  LDG.E R6, desc[UR10][R2.64+-0xc] ;  /* 0xfffff40a02067981 */ /* 0x000e64000c1e1900 */
[----:B-1----:R-:W-:-:S05]  /*0310*/  IADD3 R9, PT, PT, R7, R6, RZ ;  /* 0x0000000607097210 */ /* 0x002fca0007ffe0ff */
        /* <DEDUP_REMOVED lines=9> */
[----:B------:R-:W-:Y:S04]  /*03b0*/  STG.E desc[UR10][R4.64+0x4], R7 ;  /* 0x0000040704007986 */ /* 0x000fe8000c10190a */
        /* <DEDUP_REMOVED lines=8> */
[----:B------:R-:W-:Y:S04]  /*0440*/  STG.E desc[UR10][R4.64+0x10], R13 ;  /* 0x0000100d04007986 */ /* 0x000fe8000c10190a */
[----:B------:R-:W2:Y:S02]  /*0450*/  LDG.E R6, desc[UR10][R2.64+0x10] ;  /* 0x0000100a02067981 */ /* 0x000ea4000c1e1900 */
[----:B--2---:R-:W-:-:S05]  /*0460*/  IMAD.IADD R15, R13, 0x1, R6 ;  /* 0x000000010d0f7824 */ /* 0x004fca00078e0206 */
[----:B------:R-:W-:Y:S04]  /*0470*/  STG.E desc[UR10][R4.64+0x14], R15 ;  /* 0x0000140f04007986 */ /* 0x000fe8000c10190a */
[----:B------:R-:W0:Y:S02]  /*0480*/  LDG.E R6, desc[UR10][R2.64+0x14] ;  /* 0x0000140a02067981 */ /* 0x000e24000c1e1900 */
[----:B0-----:R-:W-:-:S05]  /*0490*/  IADD3 R9, PT, PT, R15, R6, RZ ;  /* 0x000000060f097210 */ /* 0x001fca0007ffe0ff */
[----:B------:R0:W-:Y:S04]  /*04a0*/  STG.E desc[UR10][R4.64+0x18], R9 ;  /* 0x0000180904007986 */ /* 0x0001e8000c10190a */
[----:B------:R-:W1:Y:S02]  /*04b0*/  LDG.E R6, desc[UR10][R2.64+0x18] ;  /* 0x0000180a02067981 */ /* 0x000e64000c1e1900 */
[----:B-1----:R-:W-:-:S05]  /*04c0*/  IMAD.IADD R11, R9, 0x1, R6 ;  /* 0x00000001090b7824 */ /* 0x002fca00078e0206 */
[----:B------:R1:W-:Y:S04]  /*04d0*/  STG.E desc[UR10][R4.64+0x1c], R11 ;  /* 0x00001c0b04007986 */ /* 0x0003e8000c10190a */
[----:B------:R2:W3:Y:S01]  /*04e0*/  LDG.E R6, desc[UR10][R2.64+0x1c] ;  /* 0x00001c0a02067981 */ /* 0x0004e2000c1e1900 */
[----:B------:R-:W-:-:S04]  /*04f0*/  UIADD3 UR8, UP0, UPT, UR8, 0x10, URZ ;  /* 0x0000001008087890 */ /* 0x000fc8000ff1e0ff */
[----:B------:R-:W-:Y:S01]  /*0500*/  UIADD3.X UR4, UPT, UPT, URZ, UR4, URZ, UP0, !UPT ;  /* 0x00000004ff047290 */ /* 0x000fe200087fe4ff */
[----:B--2---:R-:W-:-:S04]  /*0510*/  IADD3 R2, P3, PT, R2, 0x40, RZ ;  /* 0x0000004002027810 */ /* 0x004fc80007f7e0ff */
[----:B------:R-:W-:Y:S01]  /*0520*/  IADD3.X R3, PT, PT, RZ, R3, RZ, P3, !PT ;  /* 0x00000003ff037210 */ /* 0x000fe20001ffe4ff */
[----:B---3--:R-:W-:Y:S01]  /*0530*/  IMAD.IADD R7, R11, 0x1, R6 ;  /* 0x000000010b077824 */ /* 0x008fe200078e0206 */
[----:B------:R-:W-:-:S04]  /*0540*/  IADD3 R6, P2, PT, -R12, UR8, RZ ;  /* 0x000000080c067c10 */ /* 0x000fc8000ff5e1ff */
[----:B------:R-:W-:Y:S01]  /*0550*/  ISETP.NE.U32.AND P1, PT, R6, 0x1, PT ;  /* 0x000000010600780c */ /* 0x000fe20003f25070 */
[----:B------:R1:W-:Y:S01]  /*0560*/  STG.E desc[UR10][R4.64+0x20], R7 ;  /* 0x0000200704007986 */ /* 0x0003e2000c10190a */
[----:B------:R-:W-:Y:S02]  /*0570*/  IADD3.X R6, PT, PT, ~R10, UR4, RZ, P2, !PT ;  /* 0x000000040a067c10 */ /* 0x000fe400097fe5ff */
[----:B0-----:R-:W-:Y:S02]  /*0580*/  IADD3 R9, P2, PT, R4, 0x40, RZ ;  /* 0x0000004004097810 */ /* 0x001fe40007f5e0ff */
[----:B------:R-:W-:-:S03]  /*0590*/  ISETP.NE.AND.EX P1, PT, R6, RZ, PT, P1 ;  /* 0x000000ff0600720c */ /* 0x000fc60003f25310 */
[----:B------:R-:W-:-:S10]  /*05a0*/  IMAD.X R6, RZ, RZ, R5, P2 ;  /* 0x000000ffff067224 */ /* 0x000fd400010e0605 */
[----:B-1----:R-:W-:Y:S05]  /*05b0*/  @P1 BRA `(.L_x_1) ;  /* 0xfffffffc000c1947 */ /* 0x002fea000383ffff */
.L_x_0:
[----:B------:R-:W-:Y:S05]  /*05c0*/  @!P0 EXIT ;  /* 0x000000000000894d */ /* 0x000fea0003800000 */
[----:B------:R-:W-:Y:S02]  /*05d0*/  ISETP.GE.U32.AND P0, PT, R8, 0x8, PT ;  /* 0x000000080800780c */ /* 0x000fe40003f06070 */
[----:B------:R-:W-:Y:S02]  /*05e0*/  LOP3.LUT R10, R0, 0x7, RZ, 0xc0, !PT ;  /* 0x00000007000a7812 */ /* 0x000fe400078ec0ff */
[----:B------:R-:W-:Y:S02]  /*05f0*/  ISETP.GE.U32.AND.EX P0, PT, RZ, RZ, PT, P0 ;  /* 0x000000ffff00720c */ /* 0x000fe40003f06100 */
[----:B------:R-:W-:-:S04]  /*0600*/  ISETP.NE.U32.AND P1, PT, R10, RZ, PT ;  /* 0x000000ff0a00720c */ /* 0x000fc80003f25070 */
[----:B------:R-:W-:-:S07]  /*0610*/  ISETP.NE.AND.EX P1, PT, RZ, RZ, PT, P1 ;  /* 0x000000ffff00720c */ /* 0x000fce0003f25310 */
[----:B------:R-:W-:Y:S06]  /*0620*/  @!P0 BRA `(.L_x_2) ;  /* 0x0000000000948947 */ /* 0x000fec0003800000 */
[----:B------:R-:W1:Y:S01]  /*0630*/  LDCU.128 UR12, c[0x0][0x380] ;  /* 0x00007000ff0c77ac */ /* 0x000e620008000c00 */
[----:B------:R-:W-:Y:S02]  /*0640*/  USHF.L.U32 UR5, UR8, 0x2, URZ ;  /* 0x0000000208057899 */ /* 0x000fe400080006ff */
[----:B------:R-:W-:Y:S02]  /*0650*/  USHF.L.U64.HI UR6, UR8, 0x2, UR4 ;  /* 0x0000000208067899 */ /* 0x000fe40008010204 */
[----:B-1----:R-:W-:-:S04]  /*0660*/  UIADD3 UR7, UP0, UPT, UR5, UR12, URZ ;  /* 0x0000000c05077290 */ /* 0x002fc8000ff1e0ff */
[----:B------:R-:W-:Y:S02]  /*0670*/  UIADD3.X UR9, UPT, UPT, UR6, UR13, URZ, UP0, !UPT ;  /* 0x0000000d06097290 */ /* 0x000fe400087fe4ff */
[----:B0-----:R-:W-:-:S04]  /*0680*/  IMAD.U32 R4, RZ, RZ, UR7 ;  /* 0x00000007ff047e24 */ /* 0x001fc8000f8e00ff */
[----:B------:R-:W-:-:S05]  /*0690*/  IMAD.U32 R5, RZ, RZ, UR9 ;  /* 0x00000009ff057e24 */ /* 0x000fca000f8e00ff */
[----:B------:R-:W2:Y:S01]  /*06a0*/  LDG.E R6, desc[UR10][R4.64+-0x4] ;  /* 0xfffffc0a04067981 */ /* 0x000ea2000c1e1900 */
[----:B------:R-:W-:-:S04]  /*06b0*/  UIADD3 UR5, UP0, UPT, UR5, UR14, URZ ;  /* 0x0000000e05057290 */ /* 0x000fc8000ff1e0ff */
[----:B------:R-:W-:Y:S02]  /*06c0*/  UIADD3.X UR6, UPT, UPT, UR6, UR15, URZ, UP0, !UPT ;  /* 0x0000000f06067290 */ /* 0x000fe400087fe4ff */
[----:B------:R-:W-:-:S04]  /*06d0*/  IMAD.U32 R2, RZ, RZ, UR5 ;  /* 0x00000005ff027e24 */ /* 0x000fc8000f8e00ff */
[----:B------:R-:W-:Y:S01]  /*06e0*/  MOV R3, UR6 ;  /* 0x0000000600037c02 */ /* 0x000fe20008000f00 */
[----:B--2---:R-:W-:-:S05]  /*06f0*/  IMAD.IADD R7, R6, 0x1, R7 ;  /* 0x0000000106077824 */ /* 0x004fca00078e0207 */
[----:B------:R0:W-:Y:S04]  /*0700*/  STG.E desc[UR10][R2.64], R7 ;  /* 0x0000000702007986 */ /* 0x0001e8000c10190a */
[----:B------:R-:W2:Y:S02]  /*0710*/  LDG.E R6, desc[UR10][R4.64] ;  /* 0x0000000a04067981 */ /* 0x000ea4000c1e1900 */
[----:B--2---:R-:W-:-:S05]  /*0720*/  IMAD.IADD R9, R7, 0x1, R6 ;  /* 0x0000000107097824 */ /* 0x004fca00078e0206 */
[----:B------:R1:W-:Y:S04]  /*0730*/  STG.E desc[UR10][R2.64+0x4], R9 ;  /* 0x0000040902007986 */ /* 0x0003e8000c10190a */
[----:B------:R-:W2:Y:S02]  /*0740*/  LDG.E R6, desc[UR10][R4.64+0x4] ;  /* 0x0000040a04067981 */ /* 0x000ea4000c1e1900 */
[----:B--2---:R-:W-:-:S05]  /*0750*/  IADD3 R11, PT, PT, R9, R6, RZ ;  /* 0x00000006090b7210 */ /* 0x004fca0007ffe0ff */
        /* <DEDUP_REMOVED lines=13> */
[----:B------:R-:W3:Y:S01]  /*0830*/  LDG.E R6, desc[UR10][R4.64+0x18] ;  /* 0x0000180a04067981 */ /* 0x000ee2000c1e1900 */
[----:B------:R-:W-:-:S04]  /*0840*/  UIADD3 UR8, UP0, UPT, UR8, 0x8, URZ ;  /* 0x0000000808087890 */ /* 0x000fc8000ff1e0ff */
[----:B------:R-:W-:Y:S01]  /*0850*/  UIADD3.X UR4, UPT, UPT, URZ, UR4, URZ, UP0, !UPT ;  /* 0x00000004ff047290 */ /* 0x000fe200087fe4ff */
[----:B---3--:R-:W-:-:S05]  /*0860*/  IMAD.IADD R13, R11, 0x1, R6 ;  /* 0x000000010b0d7824 */ /* 0x008fca00078e0206 */
[----:B------:R4:W-:Y:S06]  /*0870*/  STG.E desc[UR10][R2.64+0x1c], R13 ;  /* 0x00001c0d02007986 */ /* 0x0009ec000c10190a */
.L_x_2:
[----:B------:R-:W-:Y:S05]  /*0880*/  @!P1 EXIT ;  /* 0x000000000000994d */ /* 0x000fea0003800000 */
[----:B------:R-:W-:Y:S01]  /*0890*/  ISETP.GE.U32.AND P0, PT, R10, 0x4, PT ;  /* 0x000000040a00780c */ /* 0x000fe20003f06070 */
[----:B------:R-:W-:Y:S01]  /*08a0*/  HFMA2 R8, -RZ, RZ, 0, 0 ;  /* 0x00000000ff087431 */ /* 0x000fe200000001ff */
[----:B------:R-:W-:Y:S02]  /*08b0*/  LOP3.LUT R6, R0, 0x3, RZ, 0xc0, !PT ;  /* 0x0000000300067812 */ /* 0x000fe400078ec0ff */
[----:B------:R-:W-:Y:S02]  /*08c0*/  ISETP.GE.U32.AND.EX P0, PT, RZ, RZ, PT, P0 ;  /* 0x000000ffff00720c */ /* 0x000fe40003f06100 */
[----:B------:R-:W-:-:S04]  /*08d0*/  ISETP.NE.U32.AND P1, PT, R6, RZ, PT ;  /* 0x000000ff0600720c */ /* 0x000fc80003f25070 */
[----:B------:R-:W-:-:S07]  /*08e0*/  ISETP.NE.AND.EX P1, PT, R8, RZ, PT, P1 ;  /* 0x000000ff0800720c */ /* 0x000fce0003f25310 */
[----:B------:R-:W-:Y:S06]  /*08f0*/  @!P0 BRA `(.L_x_3) ;  /* 0x0000000000688947 */ /* 0x000fec0003800000 */
[----:B------:R-:W1:Y:S01]  /*0900*/  LDCU.128 UR12, c[0x0][0x380] ;  /* 0x00007000ff0c77ac */ /* 0x000e620008000c00 */
[----:B------:R-:W-:Y:S02]  /*0910*/  USHF.L.U32 UR6, UR8, 0x2, URZ ;  /* 0x0000000208067899 */ /* 0x000fe400080006ff */
[----:B------:R-:W-:Y:S02]  /*0920*/  USHF.L.U64.HI UR5, UR8, 0x2, UR4 ;  /* 0x0000000208057899 */ /* 0x000fe40008010204 */
[----:B-1----:R-:W-:Y:S02]  /*0930*/  UIADD3 UR12, UP0, UPT, UR6, UR12, URZ ;  /* 0x0000000c060c7290 */ /* 0x002fe4000ff1e0ff */
[----:B------:R-:W-:Y:S02]  /*0940*/  UIADD3 UR14, UP1, UPT, UR6, UR14, URZ ;  /* 0x0000000e060e7290 */ /* 0x000fe4000ff3e0ff */
[----:B------:R-:W-:Y:S02]  /*0950*/  UIADD3.X UR13, UPT, UPT, UR5, UR13, URZ, UP0, !UPT ;  /* 0x0000000d050d7290 */ /* 0x000fe400087fe4ff */
[----:B------:R-:W-:Y:S01]  /*0960*/  UIADD3.X UR15, UPT, UPT, UR5, UR15, URZ, UP1, !UPT ;  /* 0x0000000f050f7290 */ /* 0x000fe20008ffe4ff */
[----:B----4-:R-:W-:-:S02]  /*0970*/  IMAD.U32 R2, RZ, RZ, UR12 ;  /* 0x0000000cff027e24 */ /* 0x010fc4000f8e00ff */
[----:B0-----:R-:W-:Y:S01]  /*0980*/  IMAD.U32 R4, RZ, RZ, UR14 ;  /* 0x0000000eff047e24 */ /* 0x001fe2000f8e00ff */
[----:B------:R-:W-:Y:S02]  /*0990*/  MOV R3, UR13 ;  /* 0x0000000d00037c02 */ /* 0x000fe40008000f00 */
[----:B------:R-:W-:-:S03]  /*09a0*/  IMAD.U32 R5, RZ, RZ, UR15 ;  /* 0x0000000fff057e24 */ /* 0x000fc6000f8e00ff */
[----:B------:R-:W2:Y:S04]  /*09b0*/  LDG.E R0, desc[UR10][R2.64+-0x4] ;  /* 0xfffffc0a02007981 */ /* 0x000ea8000c1e1900 */
[----:B------:R-:W2:Y:S02]  /*09c0*/  LDG.E R7, desc[UR10][R4.64+-0x4] ;  /* 0xfffffc0a04077981 */ /* 0x000ea4000c1e1900 */
[----:B--2---:R-:W-:-:S05]  /*09d0*/  IMAD.IADD R7, R0, 0x1, R7 ;  /* 0x0000000100077824 */ /* 0x004fca00078e0207 */
[----:B------:R1:W-:Y:S04]  /*09e0*/  STG.E desc[UR10][R4.64], R7 ;  /* 0x0000000704007986 */ /* 0x0003e8000c10190a */
[----:B------:R-:W2:Y:S02]  /*09f0*/  LDG.E R0, desc[UR10][R2.64] ;  /* 0x0000000a02007981 */ /* 0x000ea4000c1e1900 */
[----:B--2---:R-:W-:-:S05]  /*0a00*/  IADD3 R9, PT, PT, R7, R0, RZ ;  /* 0x0000000007097210 */ /* 0x004fca0007ffe0ff */
[----:B------:R1:W-:Y:S04]  /*0a10*/  STG.E desc[UR10][R4.64+0x4], R9 ;  /* 0x0000040904007986 */ /* 0x0003e8000c10190a */
[----:B------:R-:W2:Y:S02]  /*0a20*/  LDG.E R0, desc[UR10][R2.64+0x4] ;  /* 0x0000040a02007981 */ /* 0x000ea4000c1e1900 */
[----:B--2---:R-:W-:-:S05]  /*0a30*/  IMAD.IADD R11, R9, 0x1, R0 ;  /* 0x00000001090b7824 */ /* 0x004fca00078e0200 */
[----:B------:R1:W-:Y:S04]  /*0a40*/  STG.E desc[UR10][R4.64+0x8], R11 ;  /* 0x0000080b04007986 */ /* 0x0003e8000c10190a */
[----:B------:R-:W2:Y:S01]  /*0a50*/  LDG.E R0, desc[UR10][R2.64+0x8] ;  /* 0x0000080a02007981 */ /* 0x000ea2000c1e1900 */
[----:B------:R-:W-:-:S04]  /*0a60*/  UIADD3 UR8, UP0, UPT, UR8, 0x4, URZ ;  /* 0x0000000408087890 */ /* 0x000fc8000ff1e0ff */
[----:B------:R-:W-:Y:S01]  /*0a70*/  UIADD3.X UR4, UPT, UPT, URZ, UR4, URZ, UP0, !UPT ;  /* 0x00000004ff047290 */ /* 0x000fe200087fe4ff */
[----:B--2---:R-:W-:-:S05]  /*0a80*/  IMAD.IADD R13, R11, 0x1, R0 ;  /* 0x000000010b0d7824 */ /* 0x004fca00078e0200 */
[----:B------:R1:W-:Y:S06]  /*0a90*/  STG.E desc[UR10][R4.64+0xc], R13 ;  /* 0x00000c0d04007986 */ /* 0x0003ec000c10190a */
.L_x_3:
[----:B------:R-:W-:Y:S05]  /*0aa0*/  @!P1 EXIT ;  /* 0x000000000000994d */ /* 0x000fea0003800000 */
[----:B------:R-:W2:Y:S01]  /*0ab0*/  LDCU.128 UR12, c[0x0][0x380] ;  /* 0x00007000ff0c77ac */ /* 0x000ea20008000c00 */
[----:B------:R-:W-:Y:S02]  /*0ac0*/  USHF.L.U32 UR6, UR8, 0x2, URZ ;  /* 0x0000000208067899 */ /* 0x000fe400080006ff */
[----:B------:R-:W-:Y:S02]  /*0ad0*/  USHF.L.U64.HI UR8, UR8, 0x2, UR4 ;  /* 0x0000000208087899 */ /* 0x000fe40008010204 */
[----:B--2---:R-:W-:Y:S02]  /*0ae0*/  UIADD3 UR5, UP1, UPT, UR6, UR12, URZ ;  /* 0x0000000c06057290 */ /* 0x004fe4000ff3e0ff */
[----:B------:R-:W-:Y:S02]  /*0af0*/  UIADD3 UR6, UP0, UPT, UR6, UR14, URZ ;  /* 0x0000000e06067290 */ /* 0x000fe4000ff1e0ff */
[----:B------:R-:W-:Y:S02]  /*0b00*/  UIADD3 UR4, UP2, UPT, UR5, -0x4, URZ ;  /* 0xfffffffc05047890 */ /* 0x000fe4000ff5e0ff */
[----:B------:R-:W-:-:S02]  /*0b10*/  UIADD3.X UR7, UPT, UPT, UR8, UR15, URZ, UP0, !UPT ;  /* 0x0000000f08077290 */ /* 0x000fc400087fe4ff */
[----:B------:R-:W-:Y:S01]  /*0b20*/  MOV R0, UR6 ;  /* 0x0000000600007c02 */ /* 0x000fe20008000f00 */
[----:B------:R-:W-:-:S03]  /*0b30*/  UIADD3.X UR5, UPT, UPT, UR8, -0x1, UR13, UP2, UP1 ;  /* 0xffffffff08057890 */ /* 0x000fc600097e240d */
[----:B-1--4-:R-:W-:-:S09]  /*0b40*/  IMAD.U32 R9, RZ, RZ, UR7 ;  /* 0x00000007ff097e24 */ /* 0x012fd2000f8e00ff */
.L_x_4:
[----:B0-----:R-:W-:Y:S01]  /*0b50*/  IMAD.U32 R4, RZ, RZ, UR4 ;  /* 0x00000004ff047e24 */ /* 0x001fe2000f8e00ff */
[----:B------:R-:W-:Y:S01]  /*0b60*/  MOV R5, UR5 ;  /* 0x0000000500057c02 */ /* 0x000fe20008000f00 */
[----:B-1----:R-:W-:Y:S02]  /*0b70*/  IMAD.MOV.U32 R2, RZ, RZ, R0 ;  /* 0x000000ffff027224 */ /* 0x002fe400078e0000 */
[----:B------:R-:W-:Y:S02]  /*0b80*/  IMAD.MOV.U32 R3, RZ, RZ, R9 ;  /* 0x000000ffff037224 */ /* 0x000fe400078e0009 */
[----:B------:R-:W2:Y:S04]  /*0b90*/  LDG.E R4, desc[UR10][R4.64] ;  /* 0x0000000a04047981 */ /* 0x000ea8000c1e1900 */
[----:B------:R-:W2:Y:S01]  /*0ba0*/  LDG.E R7, desc[UR10][R2.64+-0x4] ;  /* 0xfffffc0a02077981 */ /* 0x000ea2000c1e1900 */
[----:B------:R-:W-:-:S04]  /*0bb0*/  IADD3 R6, P0, PT, R6, -0x1, RZ ;  /* 0xffffffff06067810 */ /* 0x000fc80007f1e0ff */
[----:B------:R-:W-:Y:S02]  /*0bc0*/  IADD3.X R8, PT, PT, R8, -0x1, RZ, P0, !PT ;  /* 0xffffffff08087810 */ /* 0x000fe400007fe4ff */
[----:B------:R-:W-:-:S04]  /*0bd0*/  ISETP.NE.U32.AND P0, PT, R6, RZ, PT ;  /* 0x000000ff0600720c */ /* 0x000fc80003f05070 */
[----:B------:R-:W-:Y:S01]  /*0be0*/  ISETP.NE.AND.EX P0, PT, R8, RZ, PT, P0 ;  /* 0x000000ff0800720c */ /* 0x000fe20003f05300 */
[----:B------:R-:W-:Y:S01]  /*0bf0*/  UIADD3 UR4, UP0, UPT, UR4, 0x4, URZ ;  /* 0x0000000404047890 */ /* 0x000fe2000ff1e0ff */
[----:B------:R-:W-:-:S03]  /*0c00*/  IADD3 R0, P1, PT, R2, 0x4, RZ ;  /* 0x0000000402007810 */ /* 0x000fc60007f3e0ff */
[----:B------:R-:W-:Y:S02]  /*0c10*/  UIADD3.X UR5, UPT, UPT, URZ, UR5, URZ, UP0, !UPT ;  /* 0x00000005ff057290 */ /* 0x000fe400087fe4ff */
[----:B------:R-:W-:Y:S01]  /*0c20*/  IMAD.X R9, RZ, RZ, R3, P1 ;  /* 0x000000ffff097224 */ /* 0x000fe200008e0603 */
[----:B--2---:R-:W-:-:S05]  /*0c30*/  IADD3 R7, PT, PT, R4, R7, RZ ;  /* 0x0000000704077210 */ /* 0x004fca0007ffe0ff */
[----:B------:R1:W-:Y:S01]  /*0c40*/  STG.E desc[UR10][R2.64], R7 ;  /* 0x0000000702007986 */ /* 0x0003e2000c10190a */
[----:B------:R-:W-:Y:S05]  /*0c50*/  @P0 BRA `(.L_x_4) ;  /* 0xfffffffc00bc0947 */ /* 0x000fea000383ffff */
[----:B------:R-:W-:Y:S05]  /*0c60*/  EXIT ;  /* 0x000000000000794d */ /* 0x000fea0003800000 */
.L_x_5:
[----:B------:R-:W-:-:S00]  /*0c70*/  BRA `(.L_x_5) ;  /* 0xfffffffc00fc7947 */ /* 0x000fc0000383ffff */
[----:B------:R-:W-:-:S00]  /*0c80*/  NOP ;  /* 0x0000000000007918 */ /* 0x000fc00000000000 */
[----:B------:R-:W-:-:S00]  /*0c90*/  NOP ;  /* 0x0000000000007918 */ /* 0x000fc00000000000 */
[----:B------:R-:W-:-:S00]  /*0ca0*/  NOP ;  /* 0x0000000000007918 */ /* 0x000fc00000000000 */
[----:B------:R-:W-:-:S00]  /*0cb0*/  NOP ;  /* 0x0000000000007918 */ /* 0x000fc00000000000 */
[----:B------:R-:W-:-:S00]  /*0cc0*/  NOP ;  /* 0x0000000000007918 */ /* 0x000fc00000000000 */
[----:B------:R-:W-:-:S00]  /*0cd0*/  NOP ;  /* 0x0000000000007918 */ /* 0x000fc00000000000 */
[----:B------:R-:W-:-:S00]  /*0ce0*/  NOP ;  /* 0x0000000000007918 */ /* 0x000fc00000000000 */
[----:B------:R-:W-:-:S00]  /*0cf0*/  NOP ;  /* 0x0000000000007918 */ /* 0x000fc00000000000 */
.L_x_34:


//--------------------- .text._Z8blockaddPijS_    --------------------------
	.section	.text._Z8blockaddPijS_,"ax",@progbits
	.align	128
        .global         _Z8blockaddPijS_
        .type           _Z8blockaddPijS_,@function
        .size           _Z8blockaddPijS_,(.L_x_35 - _Z8blockaddPijS_)
        .other          _Z8blockaddPijS_,@"STO_CUDA_ENTRY STV_DEFAULT"
_Z8blockaddPijS_:
.text._Z8blockaddPijS_:
[----:B------:R-:W-:Y:S01]  /*0000*/  LDC R1, c[0x0][0x37c] ;  /* 0x0000df00ff017b82 */ /* 0x000fe20000000800 */
[----:B------:R-:W0:Y:S01]  /*0010*/  S2R R7, SR_TID.X ;  /* 0x0000000000077919 */ /* 0x000e220000002100 */
[----:B------:R-:W0:Y:S01]  /*0020*/  LDCU UR4, c[0x0][0x360] ;  /* 0x00006c00ff0477ac */ /* 0x000e220008000800 */
[----:B------:R-:W0:Y:S01]  /*0030*/  S2R R0, SR_CTAID.X ;  /* 0x0000000000007919 */ /* 0x000e220000002500 */
[----:B------:R-:W1:Y:S01]  /*0040*/  LDCU UR5, c[0x0][0x388] ;  /* 0x00007100ff0577ac */ /* 0x000e620008000800 */
[----:B0-----:R-:W-:-:S05]  /*0050*/  IMAD R7, R0, UR4, R7 ;  /* 0x0000000400077c24 */ /* 0x001fca000f8e0207 */
[----:B-1----:R-:W-:-:S13]  /*0060*/  ISETP.GE.U32.AND P0, PT, R7, UR5, PT ;  /* 0x0000000507007c0c */ /* 0x002fda000bf06070 */
[----:B------:R-:W-:Y:S05]  /*0070*/  @P0 EXIT ;  /* 0x000000000000094d */ /* 0x000fea0003800000 */
[----:B------:R-:W0:Y:S01]  /*0080*/  LDC.64 R2, c[0x0][0x390] ;  /* 0x0000e400ff027b82 */ /* 0x000e220000000a00 */
[----:B------:R-:W1:Y:S07]  /*0090*/  LDCU.64 UR4, c[0x0][0x358] ;  /* 0x00006b00ff0477ac */ /* 0x000e6e0008000a00 */
[----:B------:R-:W2:Y:S01]  /*00a0*/  LDC.64 R4, c[0x0][0x380] ;  /* 0x0000e000ff047b82 */ /* 0x000ea20000000a00 */
[----:B0-----:R-:W-:-:S06]  /*00b0*/  IMAD.WIDE.U32 R2, R0, 0x4, R2 ;  /* 0x0000000400027825 */ /* 0x001fcc00078e0002 */
[----:B-1----:R-:W3:Y:S01]  /*00c0*/  LDG.E R2, desc[UR4][R2.64] ;  /* 0x0000000402027981 */ /* 0x002ee2000c1e1900 */
[----:B--2---:R-:W-:-:S05]  /*00d0*/  IMAD.WIDE.U32 R4, R7, 0x4, R4 ;  /* 0x0000000407047825 */ /* 0x004fca00078e0004 */
[----:B------:R-:W3:Y:S02]  /*00e0*/  LDG.E R7, desc[UR4][R4.64] ;  /* 0x0000000404077981 */ /* 0x000ee4000c1e1900 */
[----:B---3--:R-:W-:-:S05]  /*00f0*/  IADD3 R7, PT, PT, R2, R7, RZ ;  /* 0x0000000702077210 */ /* 0x008fca0007ffe0ff */
[----:B------:R-:W-:Y:S01]  /*0100*/  STG.E desc[UR4][R4.64], R7 ;  /* 0x0000000704007986 */ /* 0x000fe2000c101904 */
[----:B------:R-:W-:Y:S05]  /*0110*/  EXIT ;  /* 0x000000000000794d */ /* 0x000fea0003800000 */
.L_x_6:
        /* <DEDUP_REMOVED lines=14> */
.L_x_35:


//--------------------- .text._Z7prescanPiS_S_j   --------------------------
	.section	.text._Z7prescanPiS_S_j,"ax",@progbits
	.align	128
        .global         _Z7prescanPiS_S_j
        .type           _Z7prescanPiS_S_j,@function
        .size           _Z7prescanPiS_S_j,(.L_x_36 - _Z7prescanPiS_S_j)
        .other          _Z7prescanPiS_S_j,@"STO_CUDA_ENTRY STV_DEFAULT"
_Z7prescanPiS_S_j:
.text._Z7prescanPiS_S_j:
[----:B------:R-:W-:Y:S01]  /*0000*/  LDC R1, c[0x0][0x37c] ;  /* 0x0000df00ff017b82 */ /* 0x000fe20000000800 */
[----:B------:R-:W0:Y:S07]  /*0010*/  S2R R3, SR_TID.X ;  /* 0x0000000000037919 */ /* 0x000e2e0000002100 */
[----:B------:R-:W1:Y:S01]  /*0020*/  LDC.64 R8, c[0x0][0x388] ;  /* 0x0000e200ff087b82 */ /* 0x000e620000000a00 */
[----:B------:R-:W2:Y:S01]  /*0030*/  LDCU.64 UR6, c[0x0][0x358] ;  /* 0x00006b00ff0677ac */ /* 0x000ea20008000a00 */
[----:B------:R-:W0:Y:S02]  /*0040*/  S2R R4, SR_CTAID.X ;  /* 0x0000000000047919 */ /* 0x000e240000002500 */
[----:B0-----:R-:W-:-:S04]  /*0050*/  IMAD R2, R4, 0x100, R3 ;  /* 0x0000010004027824 */ /* 0x001fc800078e0203 */
[C---:B------:R-:W-:Y:S02]  /*0060*/  VIADD R0, R2.reuse, 0x80 ;  /* 0x0000008002007836 */ /* 0x040fe40000000000 */
[----:B-1----:R-:W-:-:S04]  /*0070*/  IMAD.WIDE.U32 R6, R2, 0x4, R8 ;  /* 0x0000000402067825 */ /* 0x002fc800078e0008 */
[----:B------:R-:W-:Y:S01]  /*0080*/  IMAD.WIDE.U32 R8, R0, 0x4, R8 ;  /* 0x0000000400087825 */ /* 0x000fe200078e0008 */
[----:B--2---:R0:W2:Y:S05]  /*0090*/  LDG.E R14, desc[UR6][R6.64] ;  /* 0x00000006060e7981 */ /* 0x0040aa000c1e1900 */
[----:B------:R1:W3:Y:S01]  /*00a0*/  LDG.E R9, desc[UR6][R8.64] ;  /* 0x0000000608097981 */ /* 0x0002e2000c1e1900 */
[----:B------:R-:W4:Y:S01]  /*00b0*/  S2UR UR5, SR_CgaCtaId ;  /* 0x00000000000579c3 */ /* 0x000f220000008800 */
[C---:B------:R-:W-:Y:S01]  /*00c0*/  VIADD R12, R3.reuse, 0x80 ;  /* 0x00000080030c7836 */ /* 0x040fe20000000000 */
[----:B------:R-:W-:Y:S01]  /*00d0*/  UMOV UR4, 0x400 ;  /* 0x0000040000047882 */ /* 0x000fe20000000000 */
[CC--:B------:R-:W-:Y:S01]  /*00e0*/  LEA.HI R5, R3.reuse, R3.reuse, RZ, 0x1b ;  /* 0x0000000303057211 */ /* 0x0c0fe200078fd8ff */
[C---:B------:R-:W-:Y:S01]  /*00f0*/  IMAD.SHL.U32 R10, R3.reuse, 0x2, RZ ;  /* 0x00000002030a7824 */ /* 0x040fe200078e00ff */
[----:B------:R-:W-:Y:S01]  /*0100*/  ISETP.GT.U32.AND P0, PT, R3, 0x7f, PT ;  /* 0x0000007f0300780c */ /* 0x000fe20003f04070 */
[----:B------:R-:W-:Y:S01]  /*0110*/  BSSY.RECONVERGENT B0, `(.L_x_7) ;  /* 0x0000028000007945 */ /* 0x000fe20003800200 */
[----:B------:R-:W-:-:S02]  /*0120*/  LEA.HI R11, R12, R3, RZ, 0x16 ;  /* 0x000000030c0b7211 */ /* 0x000fc400078fb0ff */
[CC--:B0-----:R-:W-:Y:S02]  /*0130*/  LEA.HI R7, R3.reuse, R10.reuse, RZ, 0x1c ;  /* 0x0000000a03077211 */ /* 0x0c1fe400078fe0ff */
[----:B------:R-:W-:Y:S02]  /*0140*/  LEA.HI R11, R12, R11, RZ, 0x1b ;  /* 0x0000000b0c0b7211 */ /* 0x000fe400078fd8ff */
[----:B-1----:R-:W-:Y:S02]  /*0150*/  LEA.HI R8, R10, R10, RZ, 0x1b ;  /* 0x0000000a0a087211 */ /* 0x002fe400078fd8ff */
[C---:B------:R-:W-:Y:S02]  /*0160*/  ISETP.GT.U32.AND P1, PT, R3.reuse, 0x3f, PT ;  /* 0x0000003f0300780c */ /* 0x040fe40003f24070 */
[C---:B------:R-:W-:Y:S02]  /*0170*/  ISETP.GT.U32.AND P6, PT, R3.reuse, 0x1f, PT ;  /* 0x0000001f0300780c */ /* 0x040fe40003fc4070 */
[----:B------:R-:W-:-:S02]  /*0180*/  ISETP.GT.U32.AND P5, PT, R3, 0xf, PT ;  /* 0x0000000f0300780c */ /* 0x000fc40003fa4070 */
[C---:B------:R-:W-:Y:S02]  /*0190*/  ISETP.GT.U32.AND P2, PT, R3.reuse, 0x7, PT ;  /* 0x000000070300780c */ /* 0x040fe40003f44070 */
[C---:B------:R-:W-:Y:S01]  /*01a0*/  ISETP.GT.U32.AND P3, PT, R3.reuse, 0x3, PT ;  /* 0x000000030300780c */ /* 0x040fe20003f64070 */
[----:B----4-:R-:W-:Y:S01]  /*01b0*/  ULEA UR4, UR5, UR4, 0x18 ;  /* 0x0000000405047291 */ /* 0x010fe2000f8ec0ff */
[----:B------:R-:W-:-:S05]  /*01c0*/  ISETP.GT.U32.AND P4, PT, R3, 0x1, PT ;  /* 0x000000010300780c */ /* 0x000fca0003f84070 */
[----:B------:R-:W-:Y:S02]  /*01d0*/  LEA R5, R5, UR4, 0x2 ;  /* 0x0000000405057c11 */ /* 0x000fe4000f8e10ff */
[----:B------:R-:W-:Y:S02]  /*01e0*/  LEA R6, R11, UR4, 0x2 ;  /* 0x000000040b067c11 */ /* 0x000fe4000f8e10ff */
[----:B------:R-:W-:Y:S02]  /*01f0*/  LEA R7, R7, UR4, 0x2 ;  /* 0x0000000407077c11 */ /* 0x000fe4000f8e10ff */
[----:B------:R-:W-:Y:S01]  /*0200*/  LEA R8, R8, UR4, 0x2 ;  /* 0x0000000408087c11 */ /* 0x000fe2000f8e10ff */
[----:B--2---:R-:W-:Y:S04]  /*0210*/  STS [R5], R14 ;  /* 0x0000000e05007388 */ /* 0x004fe80000000800 */
[----:B---3--:R0:W-:Y:S01]  /*0220*/  STS [R6+0x200], R9 ;  /* 0x0002000906007388 */ /* 0x0081e20000000800 */
[----:B------:R-:W-:Y:S01]  /*0230*/  BAR.SYNC.DEFER_BLOCKING 0x0 ;  /* 0x0000000000007b1d */ /* 0x000fe20000010000 */
[----:B0-----:R-:W-:-:S02]  /*0240*/  P2R R9, PR, RZ, 0x40 ;  /* 0x00000040ff097803 */ /* 0x001fc40000000000 */
[----:B------:R-:W-:Y:S01]  /*0250*/  P2R R9, PR, RZ, 0x20 ;  /* 0x00000020ff097803 */ /* 0x000fe20000000000 */
[C---:B------:R-:W-:Y:S02]  /*0260*/  VIADD R9, R10.reuse, 0x1 ;  /* 0x000000010a097836 */ /* 0x040fe40000000000 */
[----:B------:R-:W-:Y:S01]  /*0270*/  VIADD R10, R10, 0x2 ;  /* 0x000000020a0a7836 */ /* 0x000fe20000000000 */
[----:B------:R-:W-:Y:S04]  /*0280*/  @!P0 LDS R11, [R7] ;  /* 0x00000000070b8984 */ /* 0x000fe80000000800 */
[----:B------:R-:W0:Y:S02]  /*0290*/  @!P0 LDS R12, [R8+0x4] ;  /* 0x00000400080c8984 */ /* 0x000e240000000800 */
[----:B0-----:R-:W-:-:S05]  /*02a0*/  @!P0 IMAD.IADD R11, R11, 0x1, R12 ;  /* 0x000000010b0b8824 */ /* 0x001fca00078e020c */
[----:B------:R0:W-:Y:S01]  /*02b0*/  @!P0 STS [R8+0x4], R11 ;  /* 0x0000040b08008388 */ /* 0x0001e20000000800 */
[----:B------:R-:W-:Y:S06]  /*02c0*/  BAR.SYNC.DEFER_BLOCKING 0x0 ;  /* 0x0000000000007b1d */ /* 0x000fec0000010000 */
[----:B------:R-:W-:Y:S05]  /*02d0*/  @P1 BRA `(.L_x_8) ;  /* 0x00000000002c1947 */ /* 0x000fea0003800000 */
[----:B0-----:R-:W-:-:S04]  /*02e0*/  IMAD.SHL.U32 R11, R9, 0x2, RZ ;  /* 0x00000002090b7824 */ /* 0x001fc800078e00ff */
[----:B------:R-:W-:Y:S01]  /*02f0*/  VIADD R12, R11, 0xffffffff ;  /* 0xffffffff0b0c7836 */ /* 0x000fe20000000000 */
[----:B------:R-:W-:-:S04]  /*0300*/  SHF.R.U32.HI R13, RZ, 0x5, R11 ;  /* 0x00000005ff0d7819 */ /* 0x000fc8000001160b */
[----:B------:R-:W-:Y:S01]  /*0310*/  LEA.HI R12, R12, R11, RZ, 0x1b ;  /* 0x0000000b0c0c7211 */ /* 0x000fe200078fd8ff */
[----:B------:R-:W-:-:S03]  /*0320*/  IMAD R13, R10, 0x2, R13 ;  /* 0x000000020a0d7824 */ /* 0x000fc600078e020d */
[----:B------:R-:W-:Y:S02]  /*0330*/  LEA R12, R12, UR4, 0x2 ;  /* 0x000000040c0c7c11 */ /* 0x000fe4000f8e10ff */
[----:B------:R-:W-:-:S04]  /*0340*/  LEA R13, R13, UR4, 0x2 ;  /* 0x000000040d0d7c11 */ /* 0x000fc8000f8e10ff */
[----:B------:R-:W-:Y:S04]  /*0350*/  LDS R12, [R12+-0x4] ;  /* 0xfffffc000c0c7984 */ /* 0x000fe80000000800 */
[----:B------:R-:W0:Y:S02]  /*0360*/  LDS R11, [R13+-0x4] ;  /* 0xfffffc000d0b7984 */ /* 0x000e240000000800 */
[----:B0-----:R-:W-:-:S05]  /*0370*/  IMAD.IADD R14, R12, 0x1, R11 ;  /* 0x000000010c0e7824 */ /* 0x001fca00078e020b */
[----:B------:R1:W-:Y:S02]  /*0380*/  STS [R13+-0x4], R14 ;  /* 0xfffffc0e0d007388 */ /* 0x0003e40000000800 */
.L_x_8:
[----:B------:R-:W-:Y:S05]  /*0390*/  BSYNC.RECONVERGENT B0 ;  /* 0x0000000000007941 */ /* 0x000fea0003800200 */
.L_x_7:
[----:B------:R-:W-:Y:S06]  /*03a0*/  BAR.SYNC.DEFER_BLOCKING 0x0 ;  /* 0x0000000000007b1d */ /* 0x000fec0000010000 */
[----:B------:R-:W-:Y:S04]  /*03b0*/  BSSY.RECONVERGENT B0, `(.L_x_9) ;  /* 0x000000d000007945 */ /* 0x000fe80003800200 */
[----:B------:R-:W-:Y:S05]  /*03c0*/  @P6 BRA `(.L_x_10) ;  /* 0x00000000002c6947 */ /* 0x000fea0003800000 */
[----:B0-----:R-:W-:-:S04]  /*03d0*/  IMAD.SHL.U32 R11, R9, 0x4, RZ ;  /* 0x00000004090b7824 */ /* 0x001fc800078e00ff */
[----:B------:R-:W-:Y:S01]  /*03e0*/  VIADD R12, R11, 0xffffffff ;  /* 0xffffffff0b0c7836 */ /* 0x000fe20000000000 */
[----:B-1----:R-:W-:-:S04]  /*03f0*/  SHF.R.U32.HI R13, RZ, 0x5, R11 ;  /* 0x00000005ff0d7819 */ /* 0x002fc8000001160b */
        /* <DEDUP_REMOVED lines=8> */
.L_x_10:
[----:B------:R-:W-:Y:S05]  /*0480*/  BSYNC.RECONVERGENT B0 ;  /* 0x0000000000007941 */ /* 0x000fea0003800200 */
.L_x_9:
[----:B------:R-:W-:Y:S06]  /*0490*/  BAR.SYNC.DEFER_BLOCKING 0x0 ;  /* 0x0000000000007b1d */ /* 0x000fec0000010000 */
[----:B------:R-:W-:Y:S04]  /*04a0*/  BSSY.RECONVERGENT B0, `(.L_x_11) ;  /* 0x000000d000007945 */ /* 0x000fe80003800200 */
[----:B------:R-:W-:Y:S05]  /*04b0*/  @P5 BRA `(.L_x_12) ;  /* 0x00000000002c5947 */ /* 0x000fea0003800000 */
[----:B0-----:R-:W-:-:S04]  /*04c0*/  IMAD.SHL.U32 R11, R9, 0x8, RZ ;  /* 0x00000008090b7824 */ /* 0x001fc800078e00ff */
[----:B------:R-:W-:Y:S01]  /*04d0*/  VIADD R12, R11, 0xffffffff ;  /* 0xffffffff0b0c7836 */ /* 0x000fe20000000000 */
[----:B-12---:R-:W-:-:S04]  /*04e0*/  SHF.R.U32.HI R13, RZ, 0x5, R11 ;  /* 0x00000005ff0d7819 */ /* 0x006fc8000001160b */
        /* <DEDUP_REMOVED lines=8> */
.L_x_12:
[----:B------:R-:W-:Y:S05]  /*0570*/  BSYNC.RECONVERGENT B0 ;  /* 0x0000000000007941 */ /* 0x000fea0003800200 */
.L_x_11:
[----:B------:R-:W-:Y:S06]  /*0580*/  BAR.SYNC.DEFER_BLOCKING 0x0 ;  /* 0x0000000000007b1d */ /* 0x000fec0000010000 */
[----:B------:R-:W-:Y:S04]  /*0590*/  BSSY.RECONVERGENT B0, `(.L_x_13) ;  /* 0x000000d000007945 */ /* 0x000fe80003800200 */
[----:B------:R-:W-:Y:S05]  /*05a0*/  @P2 BRA `(.L_x_14) ;  /* 0x00000000002c2947 */ /* 0x000fea0003800000 */
[----:B0-----:R-:W-:-:S04]  /*05b0*/  IMAD.SHL.U32 R11, R9, 0x10, RZ ;  /* 0x00000010090b7824 */ /* 0x001fc800078e00ff */
[----:B------:R-:W-:Y:S01]  /*05c0*/  VIADD R12, R11, 0xffffffff ;  /* 0xffffffff0b0c7836 */ /* 0x000fe20000000000 */
[----:B-123--:R-:W-:-:S04]  /*05d0*/  SHF.R.U32.HI R13, RZ, 0x5, R11 ;  /* 0x00000005ff0d7819 */ /* 0x00efc8000001160b */
        /* <DEDUP_REMOVED lines=8> */
.L_x_14:
[----:B------:R-:W-:Y:S05]  /*0660*/  BSYNC.RECONVERGENT B0 ;  /* 0x0000000000007941 */ /* 0x000fea0003800200 */
.L_x_13:
[----:B------:R-:W-:Y:S06]  /*0670*/  BAR.SYNC.DEFER_BLOCKING 0x0 ;  /* 0x0000000000007b1d */ /* 0x000fec0000010000 */
[----:B------:R-:W-:Y:S04]  /*0680*/  BSSY.RECONVERGENT B0, `(.L_x_15) ;  /* 0x000000c000007945 */ /* 0x000fe80003800200 */
[----:B------:R-:W-:Y:S05]  /*0690*/  @P3 BRA `(.L_x_16) ;  /* 0x0000000000283947 */ /* 0x000fea0003800000 */
[----:B0-----:R-:W-:Y:S02]  /*06a0*/  IMAD.SHL.U32 R11, R9, 0x20, RZ ;  /* 0x00000020090b7824 */ /* 0x001fe400078e00ff */
[----:B-1234-:R-:W-:Y:S02]  /*06b0*/  IMAD R13, R10, 0x20, R9 ;  /* 0x000000200a0d7824 */ /* 0x01efe400078e0209 */
[----:B------:R-:W-:-:S03]  /*06c0*/  VIADD R12, R11, 0xffffffff ;  /* 0xffffffff0b0c7836 */ /* 0x000fc60000000000 */
[----:B------:R-:W-:Y:S02]  /*06d0*/  LEA R13, R13, UR4, 0x2 ;  /* 0x000000040d0d7c11 */ /* 0x000fe4000f8e10ff */
[----:B------:R-:W-:-:S03]  /*06e0*/  LEA.HI R12, R12, R11, RZ, 0x1b ;  /* 0x0000000b0c0c7211 */ /* 0x000fc600078fd8ff */
[----:B------:R-:W-:Y:S01]  /*06f0*/  LDS R11, [R13+-0x4] ;  /* 0xfffffc000d0b7984 */ /* 0x000fe20000000800 */
[----:B------:R-:W-:-:S06]  /*0700*/  LEA R12, R12, UR4, 0x2 ;  /* 0x000000040c0c7c11 */ /* 0x000fcc000f8e10ff */
[----:B------:R-:W0:Y:S02]  /*0710*/  LDS R12, [R12+-0x4] ;  /* 0xfffffc000c0c7984 */ /* 0x000e240000000800 */
[----:B0-----:R-:W-:-:S05]  /*0720*/  IMAD.IADD R14, R12, 0x1, R11 ;  /* 0x000000010c0e7824 */ /* 0x001fca00078e020b */
[----:B------:R0:W-:Y:S02]  /*0730*/  STS [R13+-0x4], R14 ;  /* 0xfffffc0e0d007388 */ /* 0x0001e40000000800 */
.L_x_16:
[----:B------:R-:W-:Y:S05]  /*0740*/  BSYNC.RECONVERGENT B0 ;  /* 0x0000000000007941 */ /* 0x000fea0003800200 */
.L_x_15:
[----:B------:R-:W-:Y:S06]  /*0750*/  BAR.SYNC.DEFER_BLOCKING 0x0 ;  /* 0x0000000000007b1d */ /* 0x000fec0000010000 */
[----:B------:R-:W-:Y:S04]  /*0760*/  BSSY.RECONVERGENT B0, `(.L_x_17) ;  /* 0x000000d000007945 */ /* 0x000fe80003800200 */
[----:B------:R-:W-:Y:S05]  /*0770*/  @P4 BRA `(.L_x_18) ;  /* 0x00000000002c4947 */ /* 0x000fea0003800000 */
[----:B0-----:R-:W-:-:S04]  /*0780*/  IMAD.SHL.U32 R11, R9, 0x40, RZ ;  /* 0x00000040090b7824 */ /* 0x001fc800078e00ff */
[----:B------:R-:W-:Y:S01]  /*0790*/  VIADD R12, R11, 0xffffffff ;  /* 0xffffffff0b0c7836 */ /* 0x000fe20000000000 */
[----:B-1234-:R-:W-:-:S04]  /*07a0*/  SHF.R.U32.HI R13, RZ, 0x5, R11 ;  /* 0x00000005ff0d7819 */ /* 0x01efc8000001160b */
[----:B------:R-:W-:Y:S01]  /*07b0*/  LEA.HI R12, R12, R11, RZ, 0x1b ;  /* 0x0000000b0c0c7211 */ /* 0x000fe200078fd8ff */
[----:B------:R-:W-:-:S03]  /*07c0*/  IMAD R13, R10, 0x40, R13 ;  /* 0x000000400a0d7824 */ /* 0x000fc600078e020d */
[----:B------:R-:W-:Y:S02]  /*07d0*/  LEA R12, R12, UR4, 0x2 ;  /* 0x000000040c0c7c11 */ /* 0x000fe4000f8e10ff */
[----:B------:R-:W-:-:S04]  /*07e0*/  LEA R13, R13, UR4, 0x2 ;  /* 0x000000040d0d7c11 */ /* 0x000fc8000f8e10ff */
[----:B------:R-:W-:Y:S04]  /*07f0*/  LDS R12, [R12+-0x4] ;  /* 0xfffffc000c0c7984 */ /* 0x000fe80000000800 */
[----:B------:R-:W0:Y:S02]  /*0800*/  LDS R11, [R13] ;  /* 0x000000000d0b7984 */ /* 0x000e240000000800 */
[----:B0-----:R-:W-:-:S05]  /*0810*/  IMAD.IADD R14, R12, 0x1, R11 ;  /* 0x000000010c0e7824 */ /* 0x001fca00078e020b */
[----:B------:R0:W-:Y:S02]  /*0820*/  STS [R13], R14 ;  /* 0x0000000e0d007388 */ /* 0x0001e40000000800 */
.L_x_18:
[----:B------:R-:W-:Y:S05]  /*0830*/  BSYNC.RECONVERGENT B0 ;  /* 0x0000000000007941 */ /* 0x000fea0003800200 */
.L_x_17:
[----:B------:R-:W-:Y:S01]  /*0840*/  BAR.SYNC.DEFER_BLOCKING 0x0 ;  /* 0x0000000000007b1d */ /* 0x000fe20000010000 */
[----:B------:R-:W-:-:S05]  /*0850*/  ISETP.NE.AND P5, PT, R3, RZ, PT ;  /* 0x000000ff0300720c */ /* 0x000fca0003fa5270 */
[----:B------:R-:W-:Y:S08]  /*0860*/  BSSY.RECONVERGENT B0, `(.L_x_19) ;  /* 0x000000c000007945 */ /* 0x000ff00003800200 */
[----:B------:R-:W-:Y:S05]  /*0870*/  @P5 BRA `(.L_x_20) ;  /* 0x0000000000285947 */ /* 0x000fea0003800000 */
[----:B01234-:R-:W0:Y:S02]  /*0880*/  LDC.64 R12, c[0x0][0x390] ;  /* 0x0000e400ff0c7b82 */ /* 0x01fe240000000a00 */
[----:B0-----:R-:W-:-:S04]  /*0890*/  ISETP.NE.U32.AND P6, PT, R12, RZ, PT ;  /* 0x000000ff0c00720c */ /* 0x001fc80003fc5070 */
[----:B------:R-:W-:-:S13]  /*08a0*/  ISETP.NE.AND.EX P6, PT, R13, RZ, PT, P6 ;  /* 0x000000ff0d00720c */ /* 0x000fda0003fc5360 */
[----:B------:R-:W-:Y:S01]  /*08b0*/  @P6 LDS R11, [UR4+0x208] ;  /* 0x00020804ff0b6984 */ /* 0x000fe20008000800 */
[----:B------:R-:W0:Y:S03]  /*08c0*/  @P6 LDC.64 R12, c[0x0][0x390] ;  /* 0x0000e400ff0c6b82 */ /* 0x000e260000000a00 */
[----:B------:R-:W1:Y:S04]  /*08d0*/  @P6 LDS R14, [UR4+0x418] ;  /* 0x00041804ff0e6984 */ /* 0x000e680008000800 */
[----:B------:R-:W-:Y:S01]  /*08e0*/  STS [UR4+0x418], RZ ;  /* 0x000418ffff007988 */ /* 0x000fe20008000804 */
[----:B0-----:R-:W-:-:S04]  /*08f0*/  @P6 IMAD.WIDE.U32 R12, R4, 0x4, R12 ;  /* 0x00000004040c6825 */ /* 0x001fc800078e000c */
[----:B-1----:R-:W-:-:S05]  /*0900*/  @P6 IMAD.IADD R11, R11, 0x1, R14 ;  /* 0x000000010b0b6824 */ /* 0x002fca00078e020e */
[----:B------:R0:W-:Y:S02]  /*0910*/  @P6 STG.E desc[UR6][R12.64], R11 ;  /* 0x0000000b0c006986 */ /* 0x0001e4000c101906 */
.L_x_20:
[----:B------:R-:W-:Y:S05]  /*0920*/  BSYNC.RECONVERGENT B0 ;  /* 0x0000000000007941 */ /* 0x000fea0003800200 */
.L_x_19:
[----:B------:R-:W-:Y:S06]  /*0930*/  BAR.SYNC.DEFER_BLOCKING 0x0 ;  /* 0x0000000000007b1d */ /* 0x000fec0000010000 */
[----:B------:R-:W-:Y:S01]  /*0940*/  BSSY.RECONVERGENT B0, `(.L_x_21) ;  /* 0x0000014000007945 */ /* 0x000fe20003800200 */
[----:B------:R-:W-:Y:S04]  /*0950*/  @!P5 LDS R4, [UR4+0x208] ;  /* 0x00020804ff04d984 */ /* 0x000fe80008000800 */
[----:B0-----:R-:W0:Y:S02]  /*0960*/  @!P5 LDS R11, [UR4+0x418] ;  /* 0x00041804ff0bd984 */ /* 0x001e240008000800 */
[----:B0-----:R-:W-:-:S02]  /*0970*/  @!P5 IMAD.IADD R4, R4, 0x1, R11 ;  /* 0x000000010404d824 */ /* 0x001fc400078e020b */
[----:B------:R0:W-:Y:S04]  /*0980*/  @!P5 STS [UR4+0x208], R11 ;  /* 0x0002080bff00d988 */ /* 0x0001e80008000804 */
[----:B------:R0:W-:Y:S01]  /*0990*/  @!P5 STS [UR4+0x418], R4 ;  /* 0x00041804ff00d988 */ /* 0x0001e20008000804 */
[----:B------:R-:W-:Y:S06]  /*09a0*/  BAR.SYNC.DEFER_BLOCKING 0x0 ;  /* 0x0000000000007b1d */ /* 0x000fec0000010000 */
[----:B------:R-:W-:Y:S05]  /*09b0*/  @P4 BRA `(.L_x_22) ;  /* 0x0000000000304947 */ /* 0x000fea0003800000 */
[----:B0-----:R-:W-:-:S04]  /*09c0*/  IMAD.SHL.U32 R4, R9, 0x40, RZ ;  /* 0x0000004009047824 */ /* 0x001fc800078e00ff */
[----:B------:R-:W-:Y:S01]  /*09d0*/  VIADD R11, R4, 0xffffffff ;  /* 0xffffffff040b7836 */ /* 0x000fe20000000000 */
[----:B-1234-:R-:W-:-:S04]  /*09e0*/  SHF.R.U32.HI R13, RZ, 0x5, R4 ;  /* 0x00000005ff0d7819 */ /* 0x01efc80000011604 */
[----:B------:R-:W-:Y:S01]  /*09f0*/  LEA.HI R11, R11, R4, RZ, 0x1b ;  /* 0x000000040b0b7211 */ /* 0x000fe200078fd8ff */
[----:B------:R-:W-:-:S03]  /*0a00*/  IMAD R13, R10, 0x40, R13 ;  /* 0x000000400a0d7824 */ /* 0x000fc600078e020d */
[----:B------:R-:W-:Y:S02]  /*0a10*/  LEA R12, R11, UR4, 0x2 ;  /* 0x000000040b0c7c11 */ /* 0x000fe4000f8e10ff */
[----:B------:R-:W-:-:S03]  /*0a20*/  LEA R13, R13, UR4, 0x2 ;  /* 0x000000040d0d7c11 */ /* 0x000fc6000f8e10ff */
[----:B------:R-:W-:Y:S04]  /*0a30*/  LDS R4, [R12+-0x4] ;  /* 0xfffffc000c047984 */ /* 0x000fe80000000800 */
[----:B------:R-:W0:Y:S02]  /*0a40*/  LDS R11, [R13] ;  /* 0x000000000d0b7984 */ /* 0x000e240000000800 */
[----:B0-----:R-:W-:Y:S02]  /*0a50*/  IMAD.IADD R4, R4, 0x1, R11 ;  /* 0x0000000104047824 */ /* 0x001fe400078e020b */
[----:B------:R0:W-:Y:S04]  /*0a60*/  STS [R12+-0x4], R11 ;  /* 0xfffffc0b0c007388 */ /* 0x0001e80000000800 */
[----:B------:R0:W-:Y:S02]  /*0a70*/  STS [R13], R4 ;  /* 0x000000040d007388 */ /* 0x0001e40000000800 */
.L_x_22:
[----:B------:R-:W-:Y:S05]  /*0a80*/  BSYNC.RECONVERGENT B0 ;  /* 0x0000000000007941 */ /* 0x000fea0003800200 */
.L_x_21:
[----:B------:R-:W-:Y:S06]  /*0a90*/  BAR.SYNC.DEFER_BLOCKING 0x0 ;  /* 0x0000000000007b1d */ /* 0x000fec0000010000 */
[----:B------:R-:W-:Y:S04]  /*0aa0*/  BSSY.RECONVERGENT B0, `(.L_x_23) ;  /* 0x000000d000007945 */ /* 0x000fe80003800200 */
[----:B------:R-:W-:Y:S05]  /*0ab0*/  @P3 BRA `(.L_x_24) ;  /* 0x00000000002c3947 */ /* 0x000fea0003800000 */
[----:B0-----:R-:W-:Y:S02]  /*0ac0*/  IMAD.SHL.U32 R4, R9, 0x20, RZ ;  /* 0x0000002009047824 */ /* 0x001fe400078e00ff */
[----:B------:R-:W-:Y:S02]  /*0ad0*/  IMAD R12, R10, 0x20, R9 ;  /* 0x000000200a0c7824 */ /* 0x000fe400078e0209 */
[----:B------:R-:W-:-:S03]  /*0ae0*/  VIADD R11, R4, 0xffffffff ;  /* 0xffffffff040b7836 */ /* 0x000fc60000000000 */
[----:B-1234-:R-:W-:Y:S02]  /*0af0*/  LEA R13, R12, UR4, 0x2 ;  /* 0x000000040c0d7c11 */ /* 0x01efe4000f8e10ff */
[----:B------:R-:W-:-:S04]  /*0b00*/  LEA.HI R11, R11, R4, RZ, 0x1b ;  /* 0x000000040b0b7211 */ /* 0x000fc800078fd8ff */
[----:B------:R-:W-:Y:S02]  /*0b10*/  LEA R12, R11, UR4, 0x2 ;  /* 0x000000040b0c7c11 */ /* 0x000fe4000f8e10ff */
[----:B------:R-:W0:Y:S04]  /*0b20*/  LDS R11, [R13+-0x4] ;  /* 0xfffffc000d0b7984 */ /* 0x000e280000000800 */
[----:B------:R-:W1:Y:S04]  /*0b30*/  LDS R4, [R12+-0x4] ;  /* 0xfffffc000c047984 */ /* 0x000e680000000800 */
[----:B0-----:R0:W-:Y:S01]  /*0b40*/  STS [R12+-0x4], R11 ;  /* 0xfffffc0b0c007388 */ /* 0x0011e20000000800 */
[----:B-1----:R-:W-:-:S05]  /*0b50*/  IMAD.IADD R4, R4, 0x1, R11 ;  /* 0x0000000104047824 */ /* 0x002fca00078e020b */
[----:B------:R0:W-:Y:S02]  /*0b60*/  STS [R13+-0x4], R4 ;  /* 0xfffffc040d007388 */ /* 0x0001e40000000800 */
.L_x_24:
[----:B------:R-:W-:Y:S05]  /*0b70*/  BSYNC.RECONVERGENT B0 ;  /* 0x0000000000007941 */ /* 0x000fea0003800200 */
.L_x_23:
        /* <DEDUP_REMOVED lines=11> */
[----:B------:R-:W0:Y:S02]  /*0c30*/  LDS R11, [R13+-0x4] ;  /* 0xfffffc000d0b7984 */ /* 0x000e240000000800 */
[----:B0-----:R-:W-:Y:S02]  /*0c40*/  IMAD.IADD R4, R4, 0x1, R11 ;  /* 0x0000000104047824 */ /* 0x001fe400078e020b */
[----:B------:R0:W-:Y:S04]  /*0c50*/  STS [R12+-0x4], R11 ;  /* 0xfffffc0b0c007388 */ /* 0x0001e80000000800 */
[----:B------:R0:W-:Y:S02]  /*0c60*/  STS [R13+-0x4], R4 ;  /* 0xfffffc040d007388 */ /* 0x0001e40000000800 */
.L_x_26:
[----:B------:R-:W-:Y:S05]  /*0c70*/  BSYNC.RECONVERGENT B0 ;  /* 0x0000000000007941 */ /* 0x000fea0003800200 */
.L_x_25:
[----:B------:R-:W-:Y:S01]  /*0c80*/  BAR.SYNC.DEFER_BLOCKING 0x0 ;  /* 0x0000000000007b1d */ /* 0x000fe20000010000 */
[----:B------:R-:W-:-:S05]  /*0c90*/  ISETP.GT.U32.AND P2, PT, R3, 0xf, PT ;  /* 0x0000000f0300780c */ /* 0x000fca0003f44070 */
[----:B------:R-:W-:Y:S08]  /*0ca0*/  BSSY.RECONVERGENT B0, `(.L_x_27) ;  /* 0x000000e000007945 */ /* 0x000ff00003800200 */
        /* <DEDUP_REMOVED lines=13> */
.L_x_28:
[----:B------:R-:W-:Y:S05]  /*0d80*/  BSYNC.RECONVERGENT B0 ;  /* 0x0000000000007941 */ /* 0x000fea0003800200 */
.L_x_27:
[----:B------:R-:W-:Y:S01]  /*0d90*/  BAR.SYNC.DEFER_BLOCKING 0x0 ;  /* 0x0000000000007b1d */ /* 0x000fe20000010000 */
[----:B------:R-:W-:-:S05]  /*0da0*/  ISETP.GT.U32.AND P2, PT, R3, 0x1f, PT ;  /* 0x0000001f0300780c */ /* 0x000fca0003f44070 */
[----:B------:R-:W-:Y:S08]  /*0db0*/  BSSY.RECONVERGENT B0, `(.L_x_29) ;  /* 0x000000e000007945 */ /* 0x000ff00003800200 */
[----:B------:R-:W-:Y:S05]  /*0dc0*/  @P2 BRA `(.L_x_30) ;  /* 0x0000000000302947 */ /* 0x000fea0003800000 */
[----:B------:R-:W-:-:S04]  /*0dd0*/  IMAD.SHL.U32 R3, R9, 0x4, RZ ;  /* 0x0000000409037824 */ /* 0x000fc800078e00ff */
[----:B0-----:R-:W-:Y:S01]  /*0de0*/  VIADD R4, R3, 0xffffffff ;  /* 0xffffffff03047836 */ /* 0x001fe20000000000 */
[----:B------:R-:W-:-:S04]  /*0df0*/  SHF.R.U32.HI R11, RZ, 0x5, R3 ;  /* 0x00000005ff0b7819 */ /* 0x000fc80000011603 */
[----:B------:R-:W-:Y:S01]  /*0e00*/  LEA.HI R4, R4, R3, RZ, 0x1b ;  /* 0x0000000304047211 */ /* 0x000fe200078fd8ff */
[----:B------:R-:W-:-:S03]  /*0e10*/  IMAD R11, R10, 0x4, R11 ;  /* 0x000000040a0b7824 */ /* 0x000fc600078e020b */
[----:B-1234-:R-:W-:Y:S02]  /*0e20*/  LEA R13, R4, UR4, 0x2 ;  /* 0x00000004040d7c11 */ /* 0x01efe4000f8e10ff */
[----:B------:R-:W-:-:S03]  /*0e30*/  LEA R12, R11, UR4, 0x2 ;  /* 0x000000040b0c7c11 */ /* 0x000fc6000f8e10ff */
[----:B------:R-:W-:Y:S04]  /*0e40*/  LDS R3, [R13+-0x4] ;  /* 0xfffffc000d037984 */ /* 0x000fe80000000800 */
[----:B------:R-:W0:Y:S02]  /*0e50*/  LDS R4, [R12+-0x4] ;  /* 0xfffffc000c047984 */ /* 0x000e240000000800 */
[----:B0-----:R-:W-:Y:S02]  /*0e60*/  IMAD.IADD R3, R3, 0x1, R4 ;  /* 0x0000000103037824 */ /* 0x001fe400078e0204 */
[----:B------:R0:W-:Y:S04]  /*0e70*/  STS [R13+-0x4], R4 ;  /* 0xfffffc040d007388 */ /* 0x0001e80000000800 */
[----:B------:R0:W-:Y:S02]  /*0e80*/  STS [R12+-0x4], R3 ;  /* 0xfffffc030c007388 */ /* 0x0001e40000000800 */
.L_x_30:
[----:B------:R-:W-:Y:S05]  /*0e90*/  BSYNC.RECONVERGENT B0 ;  /* 0x0000000000007941 */ /* 0x000fea0003800200 */
.L_x_29:
[----:B------:R-:W-:Y:S06]  /*0ea0*/  BAR.SYNC.DEFER_BLOCKING 0x0 ;  /* 0x0000000000007b1d */ /* 0x000fec0000010000 */
[----:B------:R-:W-:Y:S04]  /*0eb0*/  BSSY.RECONVERGENT B0, `(.L_x_31) ;  /* 0x000000e000007945 */ /* 0x000fe80003800200 */
[----:B------:R-:W-:Y:S05]  /*0ec0*/  @P1 BRA `(.L_x_32) ;  /* 0x0000000000301947 */ /* 0x000fea0003800000 */
[----:B------:R-:W-:-:S04]  /*0ed0*/  IMAD.SHL.U32 R9, R9, 0x2, RZ ;  /* 0x0000000209097824 */ /* 0x000fc800078e00ff */
[----:B0-----:R-:W-:Y:S01]  /*0ee0*/  VIADD R4, R9, 0xffffffff ;  /* 0xffffffff09047836 */ /* 0x001fe20000000000 */
[----:B------:R-:W-:-:S04]  /*0ef0*/  SHF.R.U32.HI R3, RZ, 0x5, R9 ;  /* 0x00000005ff037819 */ /* 0x000fc80000011609 */
        /* <DEDUP_REMOVED lines=9> */
.L_x_32:
[----:B------:R-:W-:Y:S05]  /*0f90*/  BSYNC.RECONVERGENT B0 ;  /* 0x0000000000007941 */ /* 0x000fea0003800200 */
.L_x_31:
[----:B------:R-:W-:Y:S08]  /*0fa0*/  BAR.SYNC.DEFER_BLOCKING 0x0 ;  /* 0x0000000000007b1d */ /* 0x000ff00000010000 */
[----:B0-----:R-:W0:Y:S01]  /*0fb0*/  LDC.64 R10, c[0x0][0x380] ;  /* 0x0000e000ff0a7b82 */ /* 0x001e220000000a00 */
[----:B------:R-:W-:Y:S04]  /*0fc0*/  @!P0 LDS R3, [R7] ;  /* 0x0000000007038984 */ /* 0x000fe80000000800 */
[----:B------:R-:W5:Y:S02]  /*0fd0*/  @!P0 LDS R4, [R8+0x4] ;  /* 0x0000040008048984 */ /* 0x000f640000000800 */
[----:B-----5:R-:W-:-:S02]  /*0fe0*/  @!P0 IMAD.IADD R9, R3, 0x1, R4 ;  /* 0x0000000103098824 */ /* 0x020fc400078e0204 */
[----:B------:R-:W-:Y:S01]  /*0ff0*/  @!P0 STS [R7], R4 ;  /* 0x0000000407008388 */ /* 0x000fe20000000800 */
[----:B0-----:R-:W-:-:S03]  /*1000*/  IMAD.WIDE.U32 R2, R2, 0x4, R10 ;  /* 0x0000000402027825 */ /* 0x001fc600078e000a */
[----:B------:R-:W-:Y:S01]  /*1010*/  @!P0 STS [R8+0x4], R9 ;  /* 0x0000040908008388 */ /* 0x000fe20000000800 */
[----:B------:R-:W-:Y:S01]  /*1020*/  IMAD.WIDE.U32 R10, R0, 0x4, R10 ;  /* 0x00000004000a7825 */ /* 0x000fe200078e000a */
[----:B------:R-:W-:Y:S06]  /*1030*/  BAR.SYNC.DEFER_BLOCKING 0x0 ;  /* 0x0000000000007b1d */ /* 0x000fec0000010000 */
[----:B------:R-:W0:Y:S04]  /*1040*/  LDS R5, [R5] ;  /* 0x0000000005057984 */ /* 0x000e280000000800 */
[----:B-1234-:R-:W1:Y:S04]  /*1050*/  LDS R13, [R6+0x200] ;  /* 0x00020000060d7984 */ /* 0x01ee680000000800 */
[----:B0-----:R-:W-:Y:S04]  /*1060*/  STG.E desc[UR6][R2.64], R5 ;  /* 0x0000000502007986 */ /* 0x001fe8000c101906 */
[----:B-1----:R-:W-:Y:S01]  /*1070*/  STG.E desc[UR6][R10.64], R13 ;  /* 0x0000000d0a007986 */ /* 0x002fe2000c101906 */
[----:B------:R-:W-:Y:S05]  /*1080*/  EXIT ;  /* 0x000000000000794d */ /* 0x000fea0003800000 */
.L_x_33:
        /* <DEDUP_REMOVED lines=15> */
.L_x_36:


//--------------------- .nv.shared._Z21_blockscan_single_gpuPKiPij --------------------------
	.section	.nv.shared._Z21_blockscan_single_gpuPKiPij,"aw",@nobits
	.sectionflags	@""
	.align	16
	.zero		1024


//--------------------- .nv.shared.reserved.0     --------------------------
	.section	.nv.shared.reserved.0,"aw",@nobits
	.weak		__nv_reservedSMEM_offset_0_alias
	.size		__nv_reservedSMEM_offset_0_alias, 0, 64
	.other		__nv_reservedSMEM_offset_0_alias,@"STO_CUDA_RESERVED_SHARED STV_DEFAULT"
__nv_reservedSMEM_offset_0_alias:
	.zero		0
	.zero		64


//--------------------- .nv.shared._Z8blockaddPijS_ --------------------------
	.section	.nv.shared._Z8blockaddPijS_,"aw",@nobits
	.sectionflags	@""
	.align	16
	.zero		1024


//--------------------- .nv.shared._Z7prescanPiS_S_j --------------------------
	.section	.nv.shared._Z7prescanPiS_S_j,"aw",@nobits
	.sectionflags	@""
	.align	16
	.zero		1024


//--------------------- .nv.constant0._Z21_blockscan_single_gpuPKiPij --------------------------
	.section	.nv.constant0._Z21_blockscan_single_gpuPKiPij,"a",@progbits
	.sectionflags	@""
	.align	4
.nv.constant0._Z21_blockscan_single_gpuPKiPij:
	.zero		916


//--------------------- .nv.constant0._Z8blockaddPijS_ --------------------------
	.section	.nv.constant0._Z8blockaddPijS_,"a",@progbits
	.sectionflags	@""
	.align	4
.nv.constant0._Z8blockaddPijS_:
	.zero		920


//--------------------- .nv.constant0._Z7prescanPiS_S_j --------------------------
	.section	.nv.constant0._Z7prescanPiS_S_j,"a",@progbits
	.sectionflags	@""
	.align	4
.nv.constant0._Z7prescanPiS_S_j:
	.zero		924


//--------------------- SYMBOLS --------------------------

	.type		.nv.reservedSmem.offset0,@object
	.size		.nv.reservedSmem.offset0,0x4
	.type		.nv.reservedSmem.cap,@object
	.size		.nv.reservedSmem.cap,0x4
